//
// Generated by NVIDIA NVVM Compiler
//
// Compiler Build ID: CL-36424714
// Cuda compilation tools, release 13.0, V13.0.88
// Based on NVVM 20.0.0
//

.version 9.0
.target sm_100
.address_size 64

	// .globl	_Z18basic_merge_kernelPiiS_iS_

.visible .entry _Z18basic_merge_kernelPiiS_iS_(
	.param .u64 .ptr .align 1 _Z18basic_merge_kernelPiiS_iS__param_0,
	.param .u32 _Z18basic_merge_kernelPiiS_iS__param_1,
	.param .u64 .ptr .align 1 _Z18basic_merge_kernelPiiS_iS__param_2,
	.param .u32 _Z18basic_merge_kernelPiiS_iS__param_3,
	.param .u64 .ptr .align 1 _Z18basic_merge_kernelPiiS_iS__param_4
)
{
	.reg .pred 	%p<54>;
	.reg .b32 	%r<171>;
	.reg .b64 	%rd<88>;
	.reg .b64 	%fd<5>;

	ld.param.u64 	%rd25, [_Z18basic_merge_kernelPiiS_iS__param_0];
	ld.param.u32 	%r73, [_Z18basic_merge_kernelPiiS_iS__param_1];
	ld.param.u64 	%rd26, [_Z18basic_merge_kernelPiiS_iS__param_2];
	ld.param.u32 	%r74, [_Z18basic_merge_kernelPiiS_iS__param_3];
	ld.param.u64 	%rd27, [_Z18basic_merge_kernelPiiS_iS__param_4];
	cvta.to.global.u64 	%rd1, %rd27;
	cvta.to.global.u64 	%rd2, %rd26;
	cvta.to.global.u64 	%rd3, %rd25;
	mov.u32 	%r75, %tid.x;
	mov.u32 	%r1, %ntid.x;
	mov.u32 	%r76, %ctaid.x;
	mad.lo.s32 	%r2, %r1, %r76, %r75;
	add.s32 	%r3, %r74, %r73;
	setp.ge.s32 	%p3, %r2, %r3;
	@%p3 bra 	$L__BB0_35;
	cvt.rn.f64.s32 	%fd1, %r3;
	mov.u32 	%r77, %nctaid.x;
	mul.lo.s32 	%r78, %r1, %r77;
	cvt.rn.f64.u32 	%fd2, %r78;
	div.rn.f64 	%fd3, %fd1, %fd2;
	cvt.rzi.s32.f64 	%r79, %fd3;
	cvt.rn.f64.s32 	%fd4, %r79;
	setp.neu.f64 	%p4, %fd3, %fd4;
	selp.u32 	%r80, 1, 0, %p4;
	add.s32 	%r81, %r79, %r80;
	mul.lo.s32 	%r4, %r81, %r2;
	add.s32 	%r82, %r4, %r81;
	min.s32 	%r5, %r82, %r3;
	min.s32 	%r144, %r4, %r73;
	sub.s32 	%r145, %r4, %r144;
	setp.lt.s32 	%p5, %r4, %r74;
	sub.s32 	%r83, %r4, %r74;
	selp.b32 	%r146, 0, %r83, %p5;
	setp.lt.s32 	%p6, %r4, %r73;
	sub.s32 	%r84, %r4, %r73;
	selp.b32 	%r147, 0, %r84, %p6;
$L__BB0_2:
	mov.u32 	%r13, %r144;
	mov.u32 	%r12, %r145;
	setp.lt.s32 	%p7, %r13, 1;
	setp.ge.s32 	%p8, %r12, %r74;
	or.pred  	%p9, %p7, %p8;
	@%p9 bra 	$L__BB0_5;
	add.s32 	%r85, %r13, -1;
	mul.wide.u32 	%rd28, %r85, 4;
	add.s64 	%rd29, %rd3, %rd28;
	ld.global.u32 	%r86, [%rd29];
	mul.wide.s32 	%rd30, %r12, 4;
	add.s64 	%rd31, %rd2, %rd30;
	ld.global.u32 	%r87, [%rd31];
	setp.le.s32 	%p10, %r86, %r87;
	@%p10 bra 	$L__BB0_5;
	sub.s32 	%r94, %r13, %r146;
	add.s32 	%r95, %r94, 1;
	shr.s32 	%r96, %r95, 1;
	add.s32 	%r145, %r96, %r12;
	sub.s32 	%r144, %r13, %r96;
	mov.pred 	%p52, 0;
	mov.u32 	%r147, %r12;
	bra.uni 	$L__BB0_8;
$L__BB0_5:
	setp.lt.s32 	%p12, %r12, 1;
	setp.ge.s32 	%p13, %r13, %r73;
	mov.pred 	%p52, -1;
	or.pred  	%p14, %p12, %p13;
	mov.u32 	%r144, %r13;
	mov.u32 	%r145, %r12;
	@%p14 bra 	$L__BB0_8;
	add.s32 	%r88, %r12, -1;
	mul.wide.u32 	%rd32, %r88, 4;
	add.s64 	%rd33, %rd2, %rd32;
	ld.global.u32 	%r89, [%rd33];
	mul.wide.s32 	%rd34, %r13, 4;
	add.s64 	%rd35, %rd3, %rd34;
	ld.global.u32 	%r90, [%rd35];
	setp.lt.s32 	%p16, %r89, %r90;
	mov.u32 	%r144, %r13;
	mov.u32 	%r145, %r12;
	@%p16 bra 	$L__BB0_8;
	sub.s32 	%r91, %r12, %r147;
	add.s32 	%r92, %r91, 1;
	shr.s32 	%r93, %r92, 1;
	add.s32 	%r144, %r93, %r13;
	sub.s32 	%r145, %r12, %r93;
	mov.pred 	%p52, 0;
	mov.u32 	%r146, %r13;
$L__BB0_8:
	not.pred 	%p19, %p52;
	@%p19 bra 	$L__BB0_2;
	min.s32 	%r152, %r5, %r73;
	sub.s32 	%r153, %r5, %r152;
	setp.lt.s32 	%p20, %r5, %r74;
	sub.s32 	%r97, %r5, %r74;
	selp.b32 	%r154, 0, %r97, %p20;
	setp.lt.s32 	%p21, %r5, %r73;
	sub.s32 	%r98, %r5, %r73;
	selp.b32 	%r155, 0, %r98, %p21;
$L__BB0_10:
	mov.u32 	%r29, %r152;
	mov.u32 	%r28, %r153;
	setp.lt.s32 	%p22, %r29, 1;
	setp.ge.s32 	%p23, %r28, %r74;
	or.pred  	%p24, %p22, %p23;
	@%p24 bra 	$L__BB0_13;
	add.s32 	%r99, %r29, -1;
	mul.wide.u32 	%rd36, %r99, 4;
	add.s64 	%rd37, %rd3, %rd36;
	ld.global.u32 	%r100, [%rd37];
	mul.wide.s32 	%rd38, %r28, 4;
	add.s64 	%rd39, %rd2, %rd38;
	ld.global.u32 	%r101, [%rd39];
	setp.le.s32 	%p25, %r100, %r101;
	@%p25 bra 	$L__BB0_13;
	sub.s32 	%r108, %r29, %r154;
	add.s32 	%r109, %r108, 1;
	shr.s32 	%r110, %r109, 1;
	add.s32 	%r153, %r110, %r28;
	sub.s32 	%r152, %r29, %r110;
	mov.pred 	%p53, 0;
	mov.u32 	%r155, %r28;
	bra.uni 	$L__BB0_16;
$L__BB0_13:
	setp.lt.s32 	%p27, %r28, 1;
	setp.ge.s32 	%p28, %r29, %r73;
	mov.pred 	%p53, -1;
	or.pred  	%p29, %p27, %p28;
	mov.u32 	%r152, %r29;
	mov.u32 	%r153, %r28;
	@%p29 bra 	$L__BB0_16;
	add.s32 	%r102, %r28, -1;
	mul.wide.u32 	%rd40, %r102, 4;
	add.s64 	%rd41, %rd2, %rd40;
	ld.global.u32 	%r103, [%rd41];
	mul.wide.s32 	%rd42, %r29, 4;
	add.s64 	%rd43, %rd3, %rd42;
	ld.global.u32 	%r104, [%rd43];
	setp.lt.s32 	%p31, %r103, %r104;
	mov.u32 	%r152, %r29;
	mov.u32 	%r153, %r28;
	@%p31 bra 	$L__BB0_16;
	sub.s32 	%r105, %r28, %r155;
	add.s32 	%r106, %r105, 1;
	shr.s32 	%r107, %r106, 1;
	add.s32 	%r152, %r107, %r29;
	sub.s32 	%r153, %r28, %r107;
	mov.pred 	%p53, 0;
	mov.u32 	%r154, %r29;
$L__BB0_16:
	not.pred 	%p34, %p53;
	@%p34 bra 	$L__BB0_10;
	sub.s32 	%r38, %r4, %r144;
	sub.s32 	%r39, %r152, %r144;
	add.s32 	%r112, %r38, %r152;
	sub.s32 	%r40, %r5, %r112;
	min.s32 	%r113, %r39, %r40;
	setp.lt.s32 	%p35, %r113, 1;
	mov.b32 	%r159, 0;
	mov.u32 	%r160, %r159;
	mov.u32 	%r161, %r159;
	@%p35 bra 	$L__BB0_20;
	mul.wide.s32 	%rd44, %r4, 4;
	add.s64 	%rd4, %rd1, %rd44;
	mul.wide.s32 	%rd45, %r38, 4;
	add.s64 	%rd5, %rd2, %rd45;
	mul.wide.s32 	%rd46, %r144, 4;
	add.s64 	%rd6, %rd3, %rd46;
	mov.b32 	%r161, 0;
	mov.u32 	%r160, %r161;
	mov.u32 	%r159, %r161;
$L__BB0_19:
	mul.wide.u32 	%rd47, %r159, 4;
	add.s64 	%rd48, %rd6, %rd47;
	ld.global.u32 	%r115, [%rd48];
	mul.wide.u32 	%rd49, %r160, 4;
	add.s64 	%rd50, %rd5, %rd49;
	ld.global.u32 	%r117, [%rd50];
	setp.gt.s32 	%p36, %r115, %r117;
	setp.le.s32 	%p37, %r115, %r117;
	selp.u32 	%r119, 1, 0, %p37;
	add.s32 	%r159, %r159, %r119;
	selp.u32 	%r120, 1, 0, %p36;
	add.s32 	%r160, %r160, %r120;
	min.s32 	%r121, %r115, %r117;
	mul.wide.u32 	%rd51, %r161, 4;
	add.s64 	%rd52, %rd4, %rd51;
	st.global.u32 	[%rd52], %r121;
	add.s32 	%r161, %r161, 1;
	setp.lt.s32 	%p38, %r159, %r39;
	setp.lt.s32 	%p39, %r160, %r40;
	and.pred  	%p40, %p38, %p39;
	@%p40 bra 	$L__BB0_19;
$L__BB0_20:
	setp.eq.s32 	%p41, %r159, %r39;
	@%p41 bra 	$L__BB0_28;
	setp.ge.s32 	%p42, %r159, %r39;
	@%p42 bra 	$L__BB0_35;
	add.s32 	%r50, %r159, %r144;
	sub.s32 	%r122, %r152, %r50;
	and.b32  	%r51, %r122, 3;
	setp.eq.s32 	%p43, %r51, 0;
	@%p43 bra 	$L__BB0_25;
	mul.wide.s32 	%rd53, %r4, 4;
	mul.wide.u32 	%rd54, %r161, 4;
	add.s64 	%rd55, %rd53, %rd54;
	add.s64 	%rd84, %rd1, %rd55;
	mul.wide.u32 	%rd56, %r159, 4;
	add.s64 	%rd57, %rd3, %rd56;
	mul.wide.s32 	%rd58, %r144, 4;
	add.s64 	%rd83, %rd57, %rd58;
	neg.s32 	%r162, %r51;
	add.s32 	%r161, %r161, %r51;
	add.s32 	%r159, %r159, %r51;
$L__BB0_24:
	.pragma "nounroll";
	ld.global.u32 	%r123, [%rd83];
	st.global.u32 	[%rd84], %r123;
	add.s64 	%rd84, %rd84, 4;
	add.s64 	%rd83, %rd83, 4;
	add.s32 	%r162, %r162, 1;
	setp.ne.s32 	%p44, %r162, 0;
	@%p44 bra 	$L__BB0_24;
$L__BB0_25:
	sub.s32 	%r124, %r50, %r152;
	setp.gt.u32 	%p45, %r124, -4;
	@%p45 bra 	$L__BB0_35;
	mul.wide.s32 	%rd59, %r144, 4;
	add.s64 	%rd60, %rd3, %rd59;
	add.s64 	%rd13, %rd60, 8;
	mul.wide.s32 	%rd61, %r4, 4;
	mul.wide.u32 	%rd62, %r161, 4;
	add.s64 	%rd63, %rd61, %rd62;
	add.s64 	%rd64, %rd63, %rd1;
	add.s64 	%rd87, %rd64, 8;
$L__BB0_27:
	mul.wide.s32 	%rd65, %r159, 4;
	add.s64 	%rd66, %rd13, %rd65;
	ld.global.u32 	%r125, [%rd66+-8];
	st.global.u32 	[%rd87+-8], %r125;
	ld.global.u32 	%r126, [%rd66+-4];
	st.global.u32 	[%rd87+-4], %r126;
	ld.global.u32 	%r127, [%rd66];
	st.global.u32 	[%rd87], %r127;
	add.s32 	%r159, %r159, 4;
	ld.global.u32 	%r128, [%rd66+4];
	st.global.u32 	[%rd87+4], %r128;
	add.s64 	%rd87, %rd87, 16;
	setp.lt.s32 	%p46, %r159, %r39;
	@%p46 bra 	$L__BB0_27;
	bra.uni 	$L__BB0_35;
$L__BB0_28:
	setp.ge.s32 	%p47, %r160, %r40;
	@%p47 bra 	$L__BB0_35;
	add.s32 	%r129, %r4, %r160;
	add.s32 	%r59, %r5, %r144;
	add.s32 	%r130, %r129, %r152;
	sub.s32 	%r131, %r59, %r130;
	and.b32  	%r60, %r131, 3;
	setp.eq.s32 	%p48, %r60, 0;
	mov.u32 	%r168, %r160;
	@%p48 bra 	$L__BB0_32;
	mul.wide.s32 	%rd67, %r4, 4;
	mul.wide.u32 	%rd68, %r161, 4;
	add.s64 	%rd69, %rd67, %rd68;
	add.s64 	%rd85, %rd1, %rd69;
	add.s64 	%rd70, %rd2, %rd67;
	mul.wide.s32 	%rd71, %r144, 4;
	sub.s64 	%rd16, %rd70, %rd71;
	neg.s32 	%r165, %r60;
	add.s32 	%r161, %r161, %r60;
	mov.u32 	%r168, %r160;
$L__BB0_31:
	.pragma "nounroll";
	mul.wide.s32 	%rd72, %r168, 4;
	add.s64 	%rd73, %rd16, %rd72;
	add.s32 	%r168, %r168, 1;
	ld.global.u32 	%r132, [%rd73];
	st.global.u32 	[%rd85], %r132;
	add.s64 	%rd85, %rd85, 4;
	add.s32 	%r165, %r165, 1;
	setp.ne.s32 	%p49, %r165, 0;
	@%p49 bra 	$L__BB0_31;
$L__BB0_32:
	sub.s32 	%r133, %r4, %r59;
	add.s32 	%r134, %r160, %r152;
	add.s32 	%r135, %r133, %r134;
	setp.gt.u32 	%p50, %r135, -4;
	@%p50 bra 	$L__BB0_35;
	mul.wide.s32 	%rd74, %r4, 4;
	add.s64 	%rd75, %rd74, %rd2;
	mul.wide.s32 	%rd76, %r144, 4;
	sub.s64 	%rd77, %rd75, %rd76;
	add.s64 	%rd19, %rd77, 8;
	mul.wide.u32 	%rd78, %r161, 4;
	add.s64 	%rd79, %rd74, %rd78;
	add.s64 	%rd80, %rd79, %rd1;
	add.s64 	%rd86, %rd80, 8;
$L__BB0_34:
	mul.wide.s32 	%rd81, %r168, 4;
	add.s64 	%rd82, %rd19, %rd81;
	ld.global.u32 	%r136, [%rd82+-8];
	st.global.u32 	[%rd86+-8], %r136;
	ld.global.u32 	%r137, [%rd82+-4];
	st.global.u32 	[%rd86+-4], %r137;
	ld.global.u32 	%r138, [%rd82];
	st.global.u32 	[%rd86], %r138;
	add.s32 	%r168, %r168, 4;
	ld.global.u32 	%r139, [%rd82+4];
	st.global.u32 	[%rd86+4], %r139;
	add.s64 	%rd86, %rd86, 16;
	setp.lt.s32 	%p51, %r168, %r40;
	@%p51 bra 	$L__BB0_34;
$L__BB0_35:
	ret;

}


// ===== COMPILED SASS (sm_100) =====

	.target	sm_100

	.elftype	@"ET_EXEC"


//--------------------- .note.nv.tkinfo           --------------------------
	.section	.note.nv.tkinfo,"",@"SHT_NOTE"
	.sectionflags	@"SHF_NOTE_NV_TKINFO"
	.tkinfo
        /*0018*/ 	.word	0x00000002
        /*0030*/ 	.string	""
        /*0030*/ 	.string	"ptxas"
        /*0030*/ 	.string	"Cuda compilation tools, release 13.0, V13.0.88"
        /*0030*/ 	.string	"Build cuda_13.0.r13.0/compiler.36424714_0"
        /*0030*/ 	.string	"-arch sm_100 -m 64 "



//--------------------- .note.nv.cuinfo           --------------------------
	.section	.note.nv.cuinfo,"",@"SHT_NOTE"
	.sectionflags	@"SHF_NOTE_NV_CUINFO"
        /*0018*/ 	.short	0x0002
        /*001a*/ 	.short	0x0064
        /*001c*/ 	.short	0x0082
	.zero		2


//--------------------- .nv.info                  --------------------------
	.section	.nv.info,"",@"SHT_CUDA_INFO"
	.align	4


	//----- nvinfo : EIATTR_REGCOUNT
	.align		4
        /*0000*/ 	.byte	0x04, 0x2f
        /*0002*/ 	.short	(.L_1 - .L_0)
	.align		4
.L_0:
        /*0004*/ 	.word	index@(_Z18basic_merge_kernelPiiS_iS_)
        /*0008*/ 	.word	0x0000001e


	//----- nvinfo : EIATTR_FRAME_SIZE
	.align		4
.L_1:
        /*000c*/ 	.byte	0x04, 0x11
        /*000e*/ 	.short	(.L_3 - .L_2)
	.align		4
.L_2:
        /*0010*/ 	.word	index@($__internal_0_$__cuda_sm20_div_rn_f64_full)
        /*0014*/ 	.word	0x00000000


	//----- nvinfo : EIATTR_FRAME_SIZE
	.align		4
.L_3:
        /*0018*/ 	.byte	0x04, 0x11
        /*001a*/ 	.short	(.L_5 - .L_4)
	.align		4
.L_4:
        /*001c*/ 	.word	index@(_Z18basic_merge_kernelPiiS_iS_)
        /*0020*/ 	.word	0x00000000


	//----- nvinfo : EIATTR_MIN_STACK_SIZE
	.align		4
.L_5:
        /*0024*/ 	.byte	0x04, 0x12
        /*0026*/ 	.short	(.L_7 - .L_6)
	.align		4
.L_6:
        /*0028*/ 	.word	index@(_Z18basic_merge_kernelPiiS_iS_)
        /*002c*/ 	.word	0x00000000
.L_7:


//--------------------- .nv.compat                --------------------------
	.section	.nv.compat,"",@"SHT_CUDA_COMPAT_INFO"
	.align	4
        /*0000*/ 	.byte	0x02, 0x09, 0x00, 0x00, 0x02, 0x02, 0x01, 0x00, 0x02, 0x05, 0x05, 0x00, 0x03, 0x07, 0x01, 0x01
        /*0010*/ 	.byte	0x02, 0x03, 0x00, 0x00, 0x02, 0x06, 0x01, 0x00, 0x04, 0x0b, 0x08, 0x00, 0x01, 0x00, 0x00, 0x00
        /*0020*/ 	.byte	0x00, 0x00, 0x00, 0x00


//--------------------- .nv.info._Z18basic_merge_kernelPiiS_iS_ --------------------------
	.section	.nv.info._Z18basic_merge_kernelPiiS_iS_,"",@"SHT_CUDA_INFO"
	.sectionflags	@""
	.align	4


	//----- nvinfo : EIATTR_CUDA_API_VERSION
	.align		4
        /*0000*/ 	.byte	0x04, 0x37
        /*0002*/ 	.short	(.L_9 - .L_8)
.L_8:
        /*0004*/ 	.word	0x00000082


	//----- nvinfo : EIATTR_KPARAM_INFO
	.align		4
.L_9:
        /*0008*/ 	.byte	0x04, 0x17
        /*000a*/ 	.short	(.L_11 - .L_10)
.L_10:
        /*000c*/ 	.word	0x00000000
        /*0010*/ 	.short	0x0004
        /*0012*/ 	.short	0x0020
        /*0014*/ 	.byte	0x00, 0xf5, 0x21, 0x00


	//----- nvinfo : EIATTR_KPARAM_INFO
	.align		4
.L_11:
        /*0018*/ 	.byte	0x04, 0x17
        /*001a*/ 	.short	(.L_13 - .L_12)
.L_12:
        /*001c*/ 	.word	0x00000000
        /*0020*/ 	.short	0x0003
        /*0022*/ 	.short	0x0018
        /*0024*/ 	.byte	0x00, 0xf0, 0x11, 0x00


	//----- nvinfo : EIATTR_KPARAM_INFO
	.align		4
.L_13:
        /*0028*/ 	.byte	0x04, 0x17
        /*002a*/ 	.short	(.L_15 - .L_14)
.L_14:
        /*002c*/ 	.word	0x00000000
        /*0030*/ 	.short	0x0002
        /*0032*/ 	.short	0x0010
        /*0034*/ 	.byte	0x00, 0xf5, 0x21, 0x00


	//----- nvinfo : EIATTR_KPARAM_INFO
	.align		4
.L_15:
        /*0038*/ 	.byte	0x04, 0x17
        /*003a*/ 	.short	(.L_17 - .L_16)
.L_16:
        /*003c*/ 	.word	0x00000000
        /*0040*/ 	.short	0x0001
        /*0042*/ 	.short	0x0008
        /*0044*/ 	.byte	0x00, 0xf0, 0x11, 0x00


	//----- nvinfo : EIATTR_KPARAM_INFO
	.align		4
.L_17:
        /*0048*/ 	.byte	0x04, 0x17
        /*004a*/ 	.short	(.L_19 - .L_18)
.L_18:
        /*004c*/ 	.word	0x00000000
        /*0050*/ 	.short	0x0000
        /*0052*/ 	.short	0x0000
        /*0054*/ 	.byte	0x00, 0xf5, 0x21, 0x00


	//----- nvinfo : EIATTR_SPARSE_MMA_MASK
	.align		4
.L_19:
        /*0058*/ 	.byte	0x03, 0x50
        /*005a*/ 	.short	0x0000


	//----- nvinfo : EIATTR_MAXREG_COUNT
	.align		4
        /*005c*/ 	.byte	0x03, 0x1b
        /*005e*/ 	.short	0x00ff


	//----- nvinfo : EIATTR_MERCURY_ISA_VERSION
	.align		4
        /*0060*/ 	.byte	0x03, 0x5f
        /*0062*/ 	.short	0x0101


	//----- nvinfo : EIATTR_VRC_CTA_INIT_COUNT
	.align		4
        /*0064*/ 	.byte	0x02, 0x4a
	.zero		1
	.zero		1


	//----- nvinfo : EIATTR_EXIT_INSTR_OFFSETS
	.align		4
        /*0068*/ 	.byte	0x04, 0x1c
        /*006a*/ 	.short	(.L_21 - .L_20)


	//   ....[0]....
.L_20:
        /*006c*/ 	.word	0x00000090


	//   ....[1]....
        /*0070*/ 	.word	0x00000c70


	//   ....[2]....
        /*0074*/ 	.word	0x00000e90


	//   ....[3]....
        /*0078*/ 	.word	0x00001490


	//   ....[4]....
        /*007c*/ 	.word	0x00001530


	//   ....[5]....
        /*0080*/ 	.word	0x00001550


	//   ....[6]....
        /*0084*/ 	.word	0x00001760


	//   ....[7]....
        /*0088*/ 	.word	0x00001d80


	//   ....[8]....
        /*008c*/ 	.word	0x00001e20


	//----- nvinfo : EIATTR_CRS_STACK_SIZE
	.align		4
.L_21:
        /*0090*/ 	.byte	0x04, 0x1e
        /*0092*/ 	.short	(.L_23 - .L_22)
.L_22:
        /*0094*/ 	.word	0x00000000


	//----- nvinfo : EIATTR_CBANK_PARAM_SIZE
	.align		4
.L_23:
        /*0098*/ 	.byte	0x03, 0x19
        /*009a*/ 	.short	0x0028


	//----- nvinfo : EIATTR_PARAM_CBANK
	.align		4
        /*009c*/ 	.byte	0x04, 0x0a
        /*009e*/ 	.short	(.L_25 - .L_24)
	.align		4
.L_24:
        /*00a0*/ 	.word	index@(.nv.constant0._Z18basic_merge_kernelPiiS_iS_)
        /*00a4*/ 	.short	0x0380
        /*00a6*/ 	.short	0x0028


	//----- nvinfo : EIATTR_SW_WAR
	.align		4
.L_25:
        /*00a8*/ 	.byte	0x04, 0x36
        /*00aa*/ 	.short	(.L_27 - .L_26)
.L_26:
        /*00ac*/ 	.word	0x00000008
.L_27:


//--------------------- .nv.callgraph             --------------------------
	.section	.nv.callgraph,"",@"SHT_CUDA_CALLGRAPH"
	.align	4
	.sectionentsize	8
	.align		4
        /*0000*/ 	.word	0x00000000
	.align		4
        /*0004*/ 	.word	0xffffffff
	.align		4
        /*0008*/ 	.word	0x00000000
	.align		4
        /*000c*/ 	.word	0xfffffffe
	.align		4
        /*0010*/ 	.word	0x00000000
	.align		4
        /*0014*/ 	.word	0xfffffffd
	.align		4
        /*0018*/ 	.word	0x00000000
	.align		4
        /*001c*/ 	.word	0xfffffffc


//--------------------- .text._Z18basic_merge_kernelPiiS_iS_ --------------------------
	.section	.text._Z18basic_merge_kernelPiiS_iS_,"ax",@progbits
	.align	128
        .global         _Z18basic_merge_kernelPiiS_iS_
        .type           _Z18basic_merge_kernelPiiS_iS_,@function
        .size           _Z18basic_merge_kernelPiiS_iS_,(.L_x_39 - _Z18basic_merge_kernelPiiS_iS_)
        .other          _Z18basic_merge_kernelPiiS_iS_,@"STO_CUDA_ENTRY STV_DEFAULT"
_Z18basic_merge_kernelPiiS_iS_:
.text._Z18basic_merge_kernelPiiS_iS_:
[----:B------:R-:W-:Y:S01]  /*0000*/  LDC R1, c[0x0][0x37c] ;  /* 0x0000df00ff017b82 */ /* 0x000fe20000000800 */
[----:B------:R-:W0:Y:S01]  /*0010*/  S2R R0, SR_TID.X ;  /* 0x0000000000007919 */ /* 0x000e220000002100 */
[----:B------:R-:W1:Y:S01]  /*0020*/  LDCU UR4, c[0x0][0x398] ;  /* 0x00007300ff0477ac */ /* 0x000e620008000800 */
[----:B------:R-:W0:Y:S01]  /*0030*/  S2R R3, SR_CTAID.X ;  /* 0x0000000000037919 */ /* 0x000e220000002500 */
[----:B------:R-:W1:Y:S01]  /*0040*/  LDCU UR6, c[0x0][0x388] ;  /* 0x00007100ff0677ac */ /* 0x000e620008000800 */
[----:B------:R-:W0:Y:S01]  /*0050*/  LDCU UR5, c[0x0][0x360] ;  /* 0x00006c00ff0577ac */ /* 0x000e220008000800 */
[----:B-1----:R-:W-:Y:S01]  /*0060*/  UIADD3 UR4, UPT, UPT, UR4, UR6, URZ ;  /* 0x0000000604047290 */ /* 0x002fe2000fffe0ff */
[----:B0-----:R-:W-:-:S05]  /*0070*/  IMAD R0, R3, UR5, R0 ;  /* 0x0000000503007c24 */ /* 0x001fca000f8e0200 */
[----:B------:R-:W-:-:S13]  /*0080*/  ISETP.GE.AND P0, PT, R0, UR4, PT ;  /* 0x0000000400007c0c */ /* 0x000fda000bf06270 */
[----:B------:R-:W-:Y:S05]  /*0090*/  @P0 EXIT ;  /* 0x000000000000094d */ /* 0x000fea0003800000 */
[----:B------:R-:W0:Y:S01]  /*00a0*/  LDCU UR6, c[0x0][0x370] ;  /* 0x00006e00ff0677ac */ /* 0x000e220008000800 */
[----:B------:R-:W-:Y:S01]  /*00b0*/  IMAD.MOV.U32 R2, RZ, RZ, 0x1 ;  /* 0x00000001ff027424 */ /* 0x000fe200078e00ff */
[----:B0-----:R-:W-:-:S09]  /*00c0*/  UIMAD UR5, UR5, UR6, URZ ;  /* 0x00000006050572a4 */ /* 0x001fd2000f8e02ff */
[----:B------:R-:W0:Y:S08]  /*00d0*/  I2F.F64.U32 R4, UR5 ;  /* 0x0000000500047d12 */ /* 0x000e300008201800 */
[----:B0-----:R-:W0:Y:S02]  /*00e0*/  MUFU.RCP64H R3, R5 ;  /* 0x0000000500037308 */ /* 0x001e240000001800 */
[----:B0-----:R-:W-:-:S08]  /*00f0*/  DFMA R6, -R4, R2, 1 ;  /* 0x3ff000000406742b */ /* 0x001fd00000000102 */
[----:B------:R-:W-:-:S08]  /*0100*/  DFMA R6, R6, R6, R6 ;  /* 0x000000060606722b */ /* 0x000fd00000000006 */
[----:B------:R-:W-:Y:S02]  /*0110*/  DFMA R2, R2, R6, R2 ;  /* 0x000000060202722b */ /* 0x000fe40000000002 */
[----:B------:R-:W0:Y:S06]  /*0120*/  I2F.F64 R6, UR4 ;  /* 0x0000000400067d12 */ /* 0x000e2c0008201c00 */
[----:B------:R-:W-:-:S08]  /*0130*/  DFMA R8, -R4, R2, 1 ;  /* 0x3ff000000408742b */ /* 0x000fd00000000102 */
[----:B------:R-:W-:Y:S01]  /*0140*/  DFMA R2, R2, R8, R2 ;  /* 0x000000080202722b */ /* 0x000fe20000000002 */
[----:B0-----:R-:W-:-:S07]  /*0150*/  FSETP.GEU.AND P1, PT, |R7|, 6.5827683646048100446e-37, PT ;  /* 0x036000000700780b */ /* 0x001fce0003f2e200 */
[----:B------:R-:W-:-:S08]  /*0160*/  DMUL R8, R6, R2 ;  /* 0x0000000206087228 */ /* 0x000fd00000000000 */
[----:B------:R-:W-:-:S08]  /*0170*/  DFMA R10, -R4, R8, R6 ;  /* 0x00000008040a722b */ /* 0x000fd00000000106 */
[----:B------:R-:W-:-:S10]  /*0180*/  DFMA R2, R2, R10, R8 ;  /* 0x0000000a0202722b */ /* 0x000fd40000000008 */
[----:B------:R-:W-:-:S05]  /*0190*/  FFMA R8, RZ, R5, R3 ;  /* 0x00000005ff087223 */ /* 0x000fca0000000003 */
[----:B------:R-:W-:-:S13]  /*01a0*/  FSETP.GT.AND P0, PT, |R8|, 1.469367938527859385e-39, PT ;  /* 0x001000000800780b */ /* 0x000fda0003f04200 */
[----:B------:R-:W-:Y:S05]  /*01b0*/  @P0 BRA P1, `(.L_x_0) ;  /* 0x0000000000080947 */ /* 0x000fea0000800000 */
[----:B------:R-:W-:-:S07]  /*01c0*/  MOV R10, 0x1e0 ;  /* 0x000001e0000a7802 */ /* 0x000fce0000000f00 */
[----:B------:R-:W-:Y:S05]  /*01d0*/  CALL.REL.NOINC `($__internal_0_$__cuda_sm20_div_rn_f64_full) ;  /* 0x0000001c00147944 */ /* 0x000fea0003c00000 */
.L_x_0:
[----:B------:R-:W0:Y:S01]  /*01e0*/  F2I.F64.TRUNC R10, R2 ;  /* 0x00000002000a7311 */ /* 0x000e22000030d100 */
[----:B------:R-:W1:Y:S01]  /*01f0*/  LDCU UR8, c[0x0][0x398] ;  /* 0x00007300ff0877ac */ /* 0x000e620008000800 */
[----:B------:R-:W2:Y:S01]  /*0200*/  LDC.64 R6, c[0x0][0x380] ;  /* 0x0000e000ff067b82 */ /* 0x000ea20000000a00 */
[----:B------:R-:W-:Y:S01]  /*0210*/  BSSY.RECONVERGENT B1, `(.L_x_1) ;  /* 0x000003f000017945 */ /* 0x000fe20003800200 */
[----:B------:R-:W3:Y:S01]  /*0220*/  LDCU UR5, c[0x0][0x388] ;  /* 0x00007100ff0577ac */ /* 0x000ee20008000800 */
[----:B------:R-:W4:Y:S05]  /*0230*/  LDCU.64 UR6, c[0x0][0x358] ;  /* 0x00006b00ff0677ac */ /* 0x000f2a0008000a00 */
[----:B------:R-:W2:Y:S01]  /*0240*/  LDC.64 R8, c[0x0][0x390] ;  /* 0x0000e400ff087b82 */ /* 0x000ea20000000a00 */
[----:B------:R-:W1:Y:S01]  /*0250*/  LDCU UR9, c[0x0][0x388] ;  /* 0x00007100ff0977ac */ /* 0x000e620008000800 */
[----:B0-----:R-:W0:Y:S02]  /*0260*/  I2F.F64 R4, R10 ;  /* 0x0000000a00047312 */ /* 0x001e240000201c00 */
[----:B0-----:R-:W-:-:S04]  /*0270*/  DSETP.NEU.AND P0, PT, R2, R4, PT ;  /* 0x000000040200722a */ /* 0x001fc80003f0d000 */
[----:B------:R-:W0:Y:S01]  /*0280*/  LDC R4, c[0x0][0x398] ;  /* 0x0000e600ff047b82 */ /* 0x000e220000000800 */
[----:B------:R-:W-:-:S09]  /*0290*/  VIADD R5, R10, 0x1 ;  /* 0x000000010a057836 */ /* 0x000fd20000000000 */
[----:B------:R-:W-:-:S04]  /*02a0*/  @!P0 IMAD.MOV R5, RZ, RZ, R10 ;  /* 0x000000ffff058224 */ /* 0x000fc800078e020a */
[----:B------:R-:W-:-:S04]  /*02b0*/  IMAD R3, R0, R5, RZ ;  /* 0x0000000500037224 */ /* 0x000fc800078e02ff */
[C---:B-1----:R-:W-:Y:S01]  /*02c0*/  VIADD R11, R3.reuse, -UR8 ;  /* 0x80000008030b7c36 */ /* 0x042fe20008000000 */
[C---:B---3--:R-:W-:Y:S01]  /*02d0*/  VIMNMX R0, PT, PT, R3.reuse, UR5, PT ;  /* 0x0000000503007c48 */ /* 0x048fe2000bfe0100 */
[C---:B------:R-:W-:Y:S01]  /*02e0*/  VIADD R2, R3.reuse, -UR5 ;  /* 0x8000000503027c36 */ /* 0x040fe20008000000 */
[C---:B------:R-:W-:Y:S02]  /*02f0*/  ISETP.GE.AND P0, PT, R3.reuse, UR8, PT ;  /* 0x0000000803007c0c */ /* 0x040fe4000bf06270 */
[C---:B------:R-:W-:Y:S01]  /*0300*/  ISETP.GE.AND P1, PT, R3.reuse, UR5, PT ;  /* 0x0000000503007c0c */ /* 0x040fe2000bf26270 */
[C---:B------:R-:W-:Y:S01]  /*0310*/  IMAD.IADD R21, R3.reuse, 0x1, -R0 ;  /* 0x0000000103157824 */ /* 0x040fe200078e0a00 */
[----:B------:R-:W-:Y:S02]  /*0320*/  VIADDMNMX R5, R3, R5, UR4, PT ;  /* 0x0000000403057e46 */ /* 0x000fe4000b800105 */
[----:B------:R-:W-:Y:S02]  /*0330*/  SEL R11, R11, RZ, P0 ;  /* 0x000000ff0b0b7207 */ /* 0x000fe40000000000 */
[----:B--2-4-:R-:W-:-:S07]  /*0340*/  SEL R2, R2, RZ, P1 ;  /* 0x000000ff02027207 */ /* 0x014fce0000800000 */
.L_x_6:
[----:B0-----:R-:W-:Y:S01]  /*0350*/  ISETP.GE.AND P0, PT, R21, R4, PT ;  /* 0x000000041500720c */ /* 0x001fe20003f06270 */
[----:B------:R-:W-:Y:S04]  /*0360*/  BSSY.RECONVERGENT B2, `(.L_x_2) ;  /* 0x0000028000027945 */ /* 0x000fe80003800200 */
[----:B------:R-:W-:Y:S01]  /*0370*/  BSSY.RELIABLE B0, `(.L_x_3) ;  /* 0x0000018000007945 */ /* 0x000fe20003800100 */
[----:B------:R-:W-:Y:S01]  /*0380*/  MOV R13, R0 ;  /* 0x00000000000d7202 */ /* 0x000fe20000000f00 */
[----:B------:R-:W-:Y:S01]  /*0390*/  IMAD.MOV.U32 R15, RZ, RZ, R21 ;  /* 0x000000ffff0f7224 */ /* 0x000fe200078e0015 */
[----:B------:R-:W-:-:S13]  /*03a0*/  ISETP.LT.OR P0, PT, R0, 0x1, P0 ;  /* 0x000000010000780c */ /* 0x000fda0000701670 */
[----:B------:R-:W-:Y:S05]  /*03b0*/  @P0 BRA `(.L_x_4) ;  /* 0x0000000000380947 */ /* 0x000fea0003800000 */
[----:B------:R-:W-:Y:S02]  /*03c0*/  VIADD R17, R0, 0xffffffff ;  /* 0xffffffff00117836 */ /* 0x000fe40000000000 */
[----:B------:R-:W-:-:S04]  /*03d0*/  IMAD.WIDE R18, R21, 0x4, R8 ;  /* 0x0000000415127825 */ /* 0x000fc800078e0208 */
[----:B------:R-:W-:Y:S02]  /*03e0*/  IMAD.WIDE.U32 R16, R17, 0x4, R6 ;  /* 0x0000000411107825 */ /* 0x000fe400078e0006 */
[----:B------:R-:W2:Y:S04]  /*03f0*/  LDG.E R19, desc[UR6][R18.64] ;  /* 0x0000000612137981 */ /* 0x000ea8000c1e1900 */
[----:B------:R-:W2:Y:S02]  /*0400*/  LDG.E R16, desc[UR6][R16.64] ;  /* 0x0000000610107981 */ /* 0x000ea4000c1e1900 */
[----:B--2---:R-:W-:-:S13]  /*0410*/  ISETP.GT.AND P1, PT, R16, R19, PT ;  /* 0x000000131000720c */ /* 0x004fda0003f24270 */
[----:B------:R-:W-:Y:S01]  /*0420*/  @P1 IADD3 R10, PT, PT, R0, 0x1, -R11 ;  /* 0x00000001000a1810 */ /* 0x000fe20007ffe80b */
[----:B------:R-:W-:Y:S05]  /*0430*/  @P1 BREAK.RELIABLE B0 ;  /* 0x0000000000001942 */ /* 0x000fea0003800100 */
[----:B------:R-:W-:Y:S01]  /*0440*/  @P1 SHF.R.S32.HI R10, RZ, 0x1, R10 ;  /* 0x00000001ff0a1819 */ /* 0x000fe2000001140a */
[----:B------:R-:W-:Y:S01]  /*0450*/  @P1 IMAD.MOV.U32 R2, RZ, RZ, R15 ;  /* 0x000000ffff021224 */ /* 0x000fe200078e000f */
[----:B------:R-:W-:-:S03]  /*0460*/  @P1 PLOP3.LUT P0, PT, PT, PT, PT, 0x8, 0x80 ;  /* 0x000000000080181c */ /* 0x000fc60003f0e170 */
[--C-:B------:R-:W-:Y:S02]  /*0470*/  @P1 IMAD.IADD R21, R21, 0x1, R10.reuse ;  /* 0x0000000115151824 */ /* 0x100fe400078e020a */
[----:B------:R-:W-:Y:S01]  /*0480*/  @P1 IMAD.IADD R0, R0, 0x1, -R10 ;  /* 0x0000000100001824 */ /* 0x000fe200078e0a0a */
[----:B------:R-:W-:Y:S07]  /*0490*/  @P1 BRA `(.L_x_5) ;  /* 0x0000000000501947 */ /* 0x000fee0003800000 */
.L_x_4:
[----:B------:R-:W-:Y:S02]  /*04a0*/  ISETP.GE.AND P1, PT, R0, UR9, PT ;  /* 0x0000000900007c0c */ /* 0x000fe4000bf26270 */
[----:B------:R-:W-:Y:S02]  /*04b0*/  PLOP3.LUT P0, PT, PT, PT, PT, 0x80, 0x8 ;  /* 0x000000000008781c */ /* 0x000fe40003f0f070 */
[----:B------:R-:W-:-:S13]  /*04c0*/  ISETP.LT.OR P1, PT, R21, 0x1, P1 ;  /* 0x000000011500780c */ /* 0x000fda0000f21670 */
[----:B------:R-:W-:Y:S05]  /*04d0*/  @P1 BREAK.RELIABLE B0 ;  /* 0x0000000000001942 */ /* 0x000fea0003800100 */
[----:B------:R-:W-:Y:S05]  /*04e0*/  @P1 BRA `(.L_x_5) ;  /* 0x00000000003c1947 */ /* 0x000fea0003800000 */
[----:B------:R-:W-:Y:S05]  /*04f0*/  BSYNC.RELIABLE B0 ;  /* 0x0000000000007941 */ /* 0x000fea0003800100 */
.L_x_3:
[----:B------:R-:W-:Y:S02]  /*0500*/  VIADD R17, R15, 0xffffffff ;  /* 0xffffffff0f117836 */ /* 0x000fe40000000000 */
[----:B------:R-:W-:-:S04]  /*0510*/  IMAD.WIDE R18, R13, 0x4, R6 ;  /* 0x000000040d127825 */ /* 0x000fc800078e0206 */
[----:B------:R-:W-:Y:S02]  /*0520*/  IMAD.WIDE.U32 R16, R17, 0x4, R8 ;  /* 0x0000000411107825 */ /* 0x000fe400078e0008 */
[----:B------:R-:W2:Y:S04]  /*0530*/  LDG.E R19, desc[UR6][R18.64] ;  /* 0x0000000612137981 */ /* 0x000ea8000c1e1900 */
[----:B------:R-:W2:Y:S01]  /*0540*/  LDG.E R16, desc[UR6][R16.64] ;  /* 0x0000000610107981 */ /* 0x000ea2000c1e1900 */
[----:B------:R-:W-:Y:S01]  /*0550*/  MOV R0, R13 ;  /* 0x0000000d00007202 */ /* 0x000fe20000000f00 */
[----:B------:R-:W-:Y:S01]  /*0560*/  IMAD.MOV.U32 R21, RZ, RZ, R15 ;  /* 0x000000ffff157224 */ /* 0x000fe200078e000f */
[----:B--2---:R-:W-:-:S13]  /*0570*/  ISETP.GE.AND P1, PT, R16, R19, PT ;  /* 0x000000131000720c */ /* 0x004fda0003f26270 */
[----:B------:R-:W-:Y:S01]  /*0580*/  @P1 IADD3 R10, PT, PT, R15, 0x1, -R2 ;  /* 0x000000010f0a1810 */ /* 0x000fe20007ffe802 */
[----:B------:R-:W-:Y:S01]  /*0590*/  @P1 IMAD.MOV.U32 R11, RZ, RZ, R13 ;  /* 0x000000ffff0b1224 */ /* 0x000fe200078e000d */
[----:B------:R-:W-:Y:S02]  /*05a0*/  @P1 PLOP3.LUT P0, PT, PT, PT, PT, 0x8, 0x80 ;  /* 0x000000000080181c */ /* 0x000fe40003f0e170 */
[----:B------:R-:W-:-:S05]  /*05b0*/  @P1 SHF.R.S32.HI R10, RZ, 0x1, R10 ;  /* 0x00000001ff0a1819 */ /* 0x000fca000001140a */
[--C-:B------:R-:W-:Y:S02]  /*05c0*/  @P1 IMAD.IADD R0, R13, 0x1, R10.reuse ;  /* 0x000000010d001824 */ /* 0x100fe400078e020a */
[----:B------:R-:W-:-:S07]  /*05d0*/  @P1 IMAD.IADD R21, R15, 0x1, -R10 ;  /* 0x000000010f151824 */ /* 0x000fce00078e0a0a */
.L_x_5:
[----:B------:R-:W-:Y:S05]  /*05e0*/  BSYNC.RECONVERGENT B2 ;  /* 0x0000000000027941 */ /* 0x000fea0003800200 */
.L_x_2:
[----:B------:R-:W-:Y:S05]  /*05f0*/  @!P0 BRA `(.L_x_6) ;  /* 0xfffffffc00548947 */ /* 0x000fea000383ffff */
[----:B------:R-:W-:Y:S05]  /*0600*/  BSYNC.RECONVERGENT B1 ;  /* 0x0000000000017941 */ /* 0x000fea0003800200 */
.L_x_1:
[----:B------:R-:W-:Y:S05]  /*0610*/  WARPSYNC.ALL ;  /* 0x0000000000007948 */ /* 0x000fea0003800000 */
[----:B------:R-:W0:Y:S01]  /*0620*/  LDCU UR4, c[0x0][0x388] ;  /* 0x00007100ff0477ac */ /* 0x000e220008000800 */
[----:B------:R-:W1:Y:S01]  /*0630*/  LDC.64 R6, c[0x0][0x380] ;  /* 0x0000e000ff067b82 */ /* 0x000e620000000a00 */
[C---:B------:R-:W-:Y:S01]  /*0640*/  ISETP.GE.AND P0, PT, R5.reuse, R4, PT ;  /* 0x000000040500720c */ /* 0x040fe20003f06270 */
[C---:B------:R-:W-:Y:S01]  /*0650*/  IMAD.IADD R4, R5.reuse, 0x1, -R4 ;  /* 0x0000000105047824 */ /* 0x040fe200078e0a04 */
[----:B------:R-:W-:Y:S01]  /*0660*/  BSSY.RECONVERGENT B2, `(.L_x_7) ;  /* 0x0000035000027945 */ /* 0x000fe20003800200 */
[----:B------:R-:W2:Y:S03]  /*0670*/  LDCU UR8, c[0x0][0x388] ;  /* 0x00007100ff0877ac */ /* 0x000ea60008000800 */
[----:B------:R-:W-:Y:S01]  /*0680*/  SEL R11, R4, RZ, P0 ;  /* 0x000000ff040b7207 */ /* 0x000fe20000000000 */
[----:B------:R-:W3:Y:S01]  /*0690*/  LDC.64 R8, c[0x0][0x390] ;  /* 0x0000e400ff087b82 */ /* 0x000ee20000000a00 */
[----:B------:R-:W4:Y:S01]  /*06a0*/  LDCU UR5, c[0x0][0x398] ;  /* 0x00007300ff0577ac */ /* 0x000f220008000800 */
[C---:B0-----:R-:W-:Y:S01]  /*06b0*/  VIADD R10, R5.reuse, -UR4 ;  /* 0x80000004050a7c36 */ /* 0x041fe20008000000 */
[----:B------:R-:W-:-:S02]  /*06c0*/  ISETP.GE.AND P1, PT, R5, UR4, PT ;  /* 0x0000000405007c0c */ /* 0x000fc4000bf26270 */
[C---:B------:R-:W-:Y:S02]  /*06d0*/  VIMNMX R2, PT, PT, R5.reuse, UR4, PT ;  /* 0x0000000405027c48 */ /* 0x040fe4000bfe0100 */
[----:B------:R-:W-:Y:S02]  /*06e0*/  SEL R4, R10, RZ, P1 ;  /* 0x000000ff0a047207 */ /* 0x000fe40000800000 */
[----:B--2---:R-:W-:-:S07]  /*06f0*/  IADD3 R21, PT, PT, R5, -R2, RZ ;  /* 0x8000000205157210 */ /* 0x004fce0007ffe0ff */
.L_x_12:
[----:B----4-:R-:W-:Y:S01]  /*0700*/  ISETP.GE.AND P0, PT, R21, UR5, PT ;  /* 0x0000000515007c0c */ /* 0x010fe2000bf06270 */
[----:B------:R-:W-:Y:S04]  /*0710*/  BSSY.RECONVERGENT B3, `(.L_x_8) ;  /* 0x0000028000037945 */ /* 0x000fe80003800200 */
[----:B------:R-:W-:Y:S01]  /*0720*/  BSSY.RELIABLE B1, `(.L_x_9) ;  /* 0x0000018000017945 */ /* 0x000fe20003800100 */
[----:B------:R-:W-:Y:S01]  /*0730*/  IMAD.MOV.U32 R13, RZ, RZ, R2 ;  /* 0x000000ffff0d7224 */ /* 0x000fe200078e0002 */
[----:B------:R-:W-:Y:S01]  /*0740*/  ISETP.LT.OR P0, PT, R2, 0x1, P0 ;  /* 0x000000010200780c */ /* 0x000fe20000701670 */
[----:B------:R-:W-:-:S12]  /*0750*/  IMAD.MOV.U32 R15, RZ, RZ, R21 ;  /* 0x000000ffff0f7224 */ /* 0x000fd800078e0015 */
[----:B------:R-:W-:Y:S05]  /*0760*/  @P0 BRA `(.L_x_10) ;  /* 0x0000000000380947 */ /* 0x000fea0003800000 */
[----:B------:R-:W-:Y:S02]  /*0770*/  VIADD R17, R2, 0xffffffff ;  /* 0xffffffff02117836 */ /* 0x000fe40000000000 */
[----:B---3--:R-:W-:-:S04]  /*0780*/  IMAD.WIDE R18, R21, 0x4, R8 ;  /* 0x0000000415127825 */ /* 0x008fc800078e0208 */
[----:B-1----:R-:W-:Y:S02]  /*0790*/  IMAD.WIDE.U32 R16, R17, 0x4, R6 ;  /* 0x0000000411107825 */ /* 0x002fe400078e0006 */
        /* <DEDUP_REMOVED lines=11> */
.L_x_10:
[----:B------:R-:W-:Y:S02]  /*0850*/  ISETP.GE.AND P1, PT, R2, UR8, PT ;  /* 0x0000000802007c0c */ /* 0x000fe4000bf26270 */
[----:B------:R-:W-:Y:S02]  /*0860*/  PLOP3.LUT P0, PT, PT, PT, PT, 0x80, 0x8 ;  /* 0x000000000008781c */ /* 0x000fe40003f0f070 */
[----:B------:R-:W-:-:S13]  /*0870*/  ISETP.LT.OR P1, PT, R21, 0x1, P1 ;  /* 0x000000011500780c */ /* 0x000fda0000f21670 */
[----:B------:R-:W-:Y:S05]  /*0880*/  @P1 BREAK.RELIABLE B1 ;  /* 0x0000000000011942 */ /* 0x000fea0003800100 */
[----:B------:R-:W-:Y:S05]  /*0890*/  @P1 BRA `(.L_x_11) ;  /* 0x00000000003c1947 */ /* 0x000fea0003800000 */
[----:B------:R-:W-:Y:S05]  /*08a0*/  BSYNC.RELIABLE B1 ;  /* 0x0000000000017941 */ /* 0x000fea0003800100 */
.L_x_9:
[----:B------:R-:W-:Y:S01]  /*08b0*/  IADD3 R17, PT, PT, R15, -0x1, RZ ;  /* 0xffffffff0f117810 */ /* 0x000fe20007ffe0ff */
[----:B-1----:R-:W-:-:S04]  /*08c0*/  IMAD.WIDE R18, R13, 0x4, R6 ;  /* 0x000000040d127825 */ /* 0x002fc800078e0206 */
[----:B---3--:R-:W-:Y:S02]  /*08d0*/  IMAD.WIDE.U32 R16, R17, 0x4, R8 ;  /* 0x0000000411107825 */ /* 0x008fe400078e0008 */
[----:B------:R-:W2:Y:S04]  /*08e0*/  LDG.E R19, desc[UR6][R18.64] ;  /* 0x0000000612137981 */ /* 0x000ea8000c1e1900 */
[----:B------:R-:W2:Y:S01]  /*08f0*/  LDG.E R16, desc[UR6][R16.64] ;  /* 0x0000000610107981 */ /* 0x000ea2000c1e1900 */
[----:B------:R-:W-:Y:S02]  /*0900*/  IMAD.MOV.U32 R2, RZ, RZ, R13 ;  /* 0x000000ffff027224 */ /* 0x000fe400078e000d */
        /* <DEDUP_REMOVED lines=8> */
.L_x_11:
[----:B------:R-:W-:Y:S05]  /*0990*/  BSYNC.RECONVERGENT B3 ;  /* 0x0000000000037941 */ /* 0x000fea0003800200 */
.L_x_8:
[----:B------:R-:W-:Y:S05]  /*09a0*/  @!P0 BRA `(.L_x_12) ;  /* 0xfffffffc00548947 */ /* 0x000fea000383ffff */
[----:B------:R-:W-:Y:S05]  /*09b0*/  BSYNC.RECONVERGENT B2 ;  /* 0x0000000000027941 */ /* 0x000fea0003800200 */
.L_x_7:
[----:B------:R-:W-:Y:S05]  /*09c0*/  WARPSYNC.ALL ;  /* 0x0000000000007948 */ /* 0x000fea0003800000 */
[----:B------:R-:W-:Y:S01]  /*09d0*/  IMAD.IADD R19, R3, 0x1, -R0 ;  /* 0x0000000103137824 */ /* 0x000fe200078e0a00 */
[----:B------:R-:W-:Y:S01]  /*09e0*/  IADD3 R13, PT, PT, -R0, R2, RZ ;  /* 0x00000002000d7210 */ /* 0x000fe20007ffe1ff */
[----:B------:R-:W-:Y:S01]  /*09f0*/  BSSY.RECONVERGENT B2, `(.L_x_13) ;  /* 0x0000024000027945 */ /* 0x000fe20003800200 */
[----:B------:R-:W-:Y:S02]  /*0a00*/  IMAD.MOV.U32 R12, RZ, RZ, RZ ;  /* 0x000000ffff0c7224 */ /* 0x000fe400078e00ff */
[----:B------:R-:W-:Y:S01]  /*0a10*/  IADD3 R4, PT, PT, R5, -R19, -R2 ;  /* 0x8000001305047210 */ /* 0x000fe20007ffe802 */
[----:B------:R-:W-:-:S02]  /*0a20*/  IMAD.MOV.U32 R17, RZ, RZ, RZ ;  /* 0x000000ffff117224 */ /* 0x000fc400078e00ff */
[----:B------:R-:W-:Y:S01]  /*0a30*/  IMAD.MOV.U32 R15, RZ, RZ, RZ ;  /* 0x000000ffff0f7224 */ /* 0x000fe200078e00ff */
[----:B-1----:R-:W-:-:S04]  /*0a40*/  VIMNMX R6, PT, PT, R13, R4, PT ;  /* 0x000000040d067248 */ /* 0x002fc80003fe0100 */
[----:B------:R-:W-:-:S13]  /*0a50*/  ISETP.GE.AND P0, PT, R6, 0x1, PT ;  /* 0x000000010600780c */ /* 0x000fda0003f06270 */
[----:B------:R-:W-:Y:S05]  /*0a60*/  @!P0 BRA `(.L_x_14) ;  /* 0x0000000000708947 */ /* 0x000fea0003800000 */
[----:B------:R-:W0:Y:S01]  /*0a70*/  LDC.64 R6, c[0x0][0x390] ;  /* 0x0000e400ff067b82 */ /* 0x000e220000000a00 */
[----:B------:R-:W-:Y:S02]  /*0a80*/  HFMA2 R12, -RZ, RZ, 0, 0 ;  /* 0x00000000ff0c7431 */ /* 0x000fe400000001ff */
[----:B------:R-:W-:Y:S02]  /*0a90*/  IMAD.MOV.U32 R15, RZ, RZ, RZ ;  /* 0x000000ffff0f7224 */ /* 0x000fe400078e00ff */
[----:B------:R-:W-:-:S03]  /*0aa0*/  IMAD.MOV.U32 R17, RZ, RZ, RZ ;  /* 0x000000ffff117224 */ /* 0x000fc600078e00ff */
[----:B---3--:R-:W1:Y:S08]  /*0ab0*/  LDC.64 R8, c[0x0][0x3a0] ;  /* 0x0000e800ff087b82 */ /* 0x008e700000000a00 */
[----:B------:R-:W2:Y:S01]  /*0ac0*/  LDC.64 R10, c[0x0][0x380] ;  /* 0x0000e000ff0a7b82 */ /* 0x000ea20000000a00 */
[----:B0-----:R-:W-:-:S04]  /*0ad0*/  IMAD.WIDE R6, R19, 0x4, R6 ;  /* 0x0000000413067825 */ /* 0x001fc800078e0206 */
[----:B-1----:R-:W-:-:S04]  /*0ae0*/  IMAD.WIDE R8, R3, 0x4, R8 ;  /* 0x0000000403087825 */ /* 0x002fc800078e0208 */
[----:B--2---:R-:W-:-:S07]  /*0af0*/  IMAD.WIDE R10, R0, 0x4, R10 ;  /* 0x00000004000a7825 */ /* 0x004fce00078e020a */
.L_x_15:
[----:B------:R-:W-:-:S04]  /*0b00*/  IMAD.WIDE.U32 R20, R12, 0x4, R10 ;  /* 0x000000040c147825 */ /* 0x000fc800078e000a */
[----:B------:R-:W-:Y:S02]  /*0b10*/  IMAD.WIDE.U32 R18, R17, 0x4, R6 ;  /* 0x0000000411127825 */ /* 0x000fe400078e0006 */
[----:B------:R-:W2:Y:S04]  /*0b20*/  LDG.E R20, desc[UR6][R20.64] ;  /* 0x0000000614147981 */ /* 0x000ea8000c1e1900 */
[----:B------:R-:W2:Y:S01]  /*0b30*/  LDG.E R19, desc[UR6][R18.64] ;  /* 0x0000000612137981 */ /* 0x000ea2000c1e1900 */
[----:B------:R-:W-:-:S04]  /*0b40*/  IMAD.WIDE.U32 R22, R15, 0x4, R8 ;  /* 0x000000040f167825 */ /* 0x000fc800078e0008 */
[----:B------:R-:W-:Y:S02]  /*0b50*/  VIADD R14, R12, 0x1 ;  /* 0x000000010c0e7836 */ /* 0x000fe40000000000 */
[----:B------:R-:W-:Y:S02]  /*0b60*/  VIADD R25, R17, 0x1 ;  /* 0x0000000111197836 */ /* 0x000fe40000000000 */
[----:B------:R-:W-:Y:S01]  /*0b70*/  VIADD R15, R15, 0x1 ;  /* 0x000000010f0f7836 */ /* 0x000fe20000000000 */
[CC--:B--2---:R-:W-:Y:S02]  /*0b80*/  ISETP.GT.AND P0, PT, R20.reuse, R19.reuse, PT ;  /* 0x000000131400720c */ /* 0x0c4fe40003f04270 */
[CC--:B------:R-:W-:Y:S02]  /*0b90*/  ISETP.GT.AND P1, PT, R20.reuse, R19.reuse, PT ;  /* 0x000000131400720c */ /* 0x0c0fe40003f24270 */
[----:B------:R-:W-:-:S05]  /*0ba0*/  VIMNMX R27, PT, PT, R20, R19, PT ;  /* 0x00000013141b7248 */ /* 0x000fca0003fe0100 */
[----:B------:R0:W-:Y:S04]  /*0bb0*/  STG.E desc[UR6][R22.64], R27 ;  /* 0x0000001b16007986 */ /* 0x0001e8000c101906 */
[----:B------:R-:W-:Y:S02]  /*0bc0*/  @!P0 IMAD.MOV R25, RZ, RZ, R17 ;  /* 0x000000ffff198224 */ /* 0x000fe400078e0211 */
[----:B------:R-:W-:Y:S02]  /*0bd0*/  @P1 IMAD.MOV R14, RZ, RZ, R12 ;  /* 0x000000ffff0e1224 */ /* 0x000fe400078e020c */
[----:B------:R-:W-:Y:S01]  /*0be0*/  IMAD.MOV.U32 R17, RZ, RZ, R25 ;  /* 0x000000ffff117224 */ /* 0x000fe200078e0019 */
[----:B------:R-:W-:Y:S02]  /*0bf0*/  ISETP.GE.AND P0, PT, R25, R4, PT ;  /* 0x000000041900720c */ /* 0x000fe40003f06270 */
[----:B------:R-:W-:-:S02]  /*0c00*/  ISETP.LT.AND P1, PT, R14, R13, PT ;  /* 0x0000000d0e00720c */ /* 0x000fc40003f21270 */
[----:B------:R-:W-:-:S11]  /*0c10*/  MOV R12, R14 ;  /* 0x0000000e000c7202 */ /* 0x000fd60000000f00 */
[----:B0-----:R-:W-:Y:S05]  /*0c20*/  @!P0 BRA P1, `(.L_x_15) ;  /* 0xfffffffc00b48947 */ /* 0x001fea000083ffff */
.L_x_14:
[----:B------:R-:W-:Y:S05]  /*0c30*/  BSYNC.RECONVERGENT B2 ;  /* 0x0000000000027941 */ /* 0x000fea0003800200 */
.L_x_13:
[----:B------:R-:W-:-:S13]  /*0c40*/  ISETP.NE.AND P0, PT, R12, R13, PT ;  /* 0x0000000d0c00720c */ /* 0x000fda0003f05270 */
[----:B------:R-:W-:Y:S05]  /*0c50*/  @!P0 BRA `(.L_x_16) ;  /* 0x0000000800388947 */ /* 0x000fea0003800000 */
[----:B------:R-:W-:-:S13]  /*0c60*/  ISETP.GE.AND P0, PT, R12, R13, PT ;  /* 0x0000000d0c00720c */ /* 0x000fda0003f06270 */
[----:B------:R-:W-:Y:S05]  /*0c70*/  @P0 EXIT ;  /* 0x000000000000094d */ /* 0x000fea0003800000 */
[----:B------:R-:W-:Y:S01]  /*0c80*/  IMAD.IADD R5, R0, 0x1, R12 ;  /* 0x0000000100057824 */ /* 0x000fe200078e020c */
[----:B------:R-:W-:Y:S03]  /*0c90*/  BSSY.RECONVERGENT B2, `(.L_x_17) ;  /* 0x000001f000027945 */ /* 0x000fe60003800200 */
[----:B------:R-:W-:Y:S02]  /*0ca0*/  IMAD.IADD R4, R2, 0x1, -R5 ;  /* 0x0000000102047824 */ /* 0x000fe400078e0a05 */
[----:B------:R-:W-:-:S03]  /*0cb0*/  IMAD.IADD R2, R5, 0x1, -R2 ;  /* 0x0000000105027824 */ /* 0x000fc600078e0a02 */
[----:B------:R-:W-:Y:S02]  /*0cc0*/  LOP3.LUT P1, R10, R4, 0x3, RZ, 0xc0, !PT ;  /* 0x00000003040a7812 */ /* 0x000fe4000782c0ff */
[----:B------:R-:W-:-:S11]  /*0cd0*/  ISETP.GT.U32.AND P0, PT, R2, -0x4, PT ;  /* 0xfffffffc0200780c */ /* 0x000fd60003f04070 */
[----:B------:R-:W-:Y:S05]  /*0ce0*/  @!P1 BRA `(.L_x_18) ;  /* 0x0000000000649947 */ /* 0x000fea0003800000 */
[----:B------:R-:W0:Y:S01]  /*0cf0*/  LDC.64 R6, c[0x0][0x380] ;  /* 0x0000e000ff067b82 */ /* 0x000e220000000a00 */
[----:B------:R-:W3:Y:S01]  /*0d00*/  LDCU.64 UR4, c[0x0][0x3a0] ;  /* 0x00007400ff0477ac */ /* 0x000ee20008000a00 */
[C---:B------:R-:W-:Y:S01]  /*0d10*/  IMAD.WIDE.U32 R4, R15.reuse, 0x4, RZ ;  /* 0x000000040f047825 */ /* 0x040fe200078e00ff */
[----:B------:R-:W-:-:S03]  /*0d20*/  IADD3 R15, PT, PT, R15, R10, RZ ;  /* 0x0000000a0f0f7210 */ /* 0x000fc60007ffe0ff */
[----:B------:R-:W-:Y:S02]  /*0d30*/  IMAD.MOV R2, RZ, RZ, -R10 ;  /* 0x000000ffff027224 */ /* 0x000fe400078e0a0a */
[----:B------:R-:W-:-:S03]  /*0d40*/  IMAD.WIDE R4, R3, 0x4, R4 ;  /* 0x0000000403047825 */ /* 0x000fc600078e0204 */
[----:B---3--:R-:W-:-:S04]  /*0d50*/  IADD3 R8, P1, PT, R4, UR4, RZ ;  /* 0x0000000404087c10 */ /* 0x008fc8000ff3e0ff */
[----:B------:R-:W-:Y:S01]  /*0d60*/  IADD3.X R11, PT, PT, R5, UR5, RZ, P1, !PT ;  /* 0x00000005050b7c10 */ /* 0x000fe20008ffe4ff */
[----:B0-----:R-:W-:-:S04]  /*0d70*/  IMAD.WIDE.U32 R6, R12, 0x4, R6 ;  /* 0x000000040c067825 */ /* 0x001fc800078e0006 */
[----:B------:R-:W-:Y:S02]  /*0d80*/  IMAD.IADD R12, R12, 0x1, R10 ;  /* 0x000000010c0c7824 */ /* 0x000fe400078e020a */
[----:B------:R-:W-:-:S04]  /*0d90*/  IMAD.WIDE R6, R0, 0x4, R6 ;  /* 0x0000000400067825 */ /* 0x000fc800078e0206 */
[----:B------:R-:W-:-:S07]  /*0da0*/  IMAD.MOV.U32 R9, RZ, RZ, R7 ;  /* 0x000000ffff097224 */ /* 0x000fce00078e0007 */
.L_x_19:
[----:B0-----:R-:W-:Y:S02]  /*0db0*/  IMAD.MOV.U32 R4, RZ, RZ, R6 ;  /* 0x000000ffff047224 */ /* 0x001fe400078e0006 */
[----:B------:R-:W-:-:S05]  /*0dc0*/  IMAD.MOV.U32 R5, RZ, RZ, R9 ;  /* 0x000000ffff057224 */ /* 0x000fca00078e0009 */
[----:B------:R0:W2:Y:S01]  /*0dd0*/  LDG.E R7, desc[UR6][R4.64] ;  /* 0x0000000604077981 */ /* 0x0000a2000c1e1900 */
[----:B------:R-:W-:Y:S01]  /*0de0*/  VIADD R2, R2, 0x1 ;  /* 0x0000000102027836 */ /* 0x000fe20000000000 */
[----:B------:R-:W-:-:S04]  /*0df0*/  IADD3 R6, P3, PT, R6, 0x4, RZ ;  /* 0x0000000406067810 */ /* 0x000fc80007f7e0ff */
[----:B------:R-:W-:Y:S01]  /*0e00*/  ISETP.NE.AND P1, PT, R2, RZ, PT ;  /* 0x000000ff0200720c */ /* 0x000fe20003f25270 */
[----:B------:R-:W-:Y:S02]  /*0e10*/  IMAD.X R9, RZ, RZ, R9, P3 ;  /* 0x000000ffff097224 */ /* 0x000fe400018e0609 */
[----:B0-----:R-:W-:Y:S01]  /*0e20*/  IMAD.MOV.U32 R4, RZ, RZ, R8 ;  /* 0x000000ffff047224 */ /* 0x001fe200078e0008 */
[----:B------:R-:W-:Y:S02]  /*0e30*/  MOV R5, R11 ;  /* 0x0000000b00057202 */ /* 0x000fe40000000f00 */
[----:B------:R-:W-:-:S05]  /*0e40*/  IADD3 R8, P2, PT, R8, 0x4, RZ ;  /* 0x0000000408087810 */ /* 0x000fca0007f5e0ff */
[----:B------:R-:W-:Y:S01]  /*0e50*/  IMAD.X R11, RZ, RZ, R11, P2 ;  /* 0x000000ffff0b7224 */ /* 0x000fe200010e060b */
[----:B--2---:R0:W-:Y:S01]  /*0e60*/  STG.E desc[UR6][R4.64], R7 ;  /* 0x0000000704007986 */ /* 0x0041e2000c101906 */
[----:B------:R-:W-:Y:S06]  /*0e70*/  @P1 BRA `(.L_x_19) ;  /* 0xfffffffc00cc1947 */ /* 0x000fec000383ffff */
.L_x_18:
[----:B------:R-:W-:Y:S05]  /*0e80*/  BSYNC.RECONVERGENT B2 ;  /* 0x0000000000027941 */ /* 0x000fea0003800200 */
.L_x_17:
[----:B------:R-:W-:Y:S05]  /*0e90*/  @P0 EXIT ;  /* 0x000000000000094d */ /* 0x000fea0003800000 */
[----:B0-----:R-:W0:Y:S01]  /*0ea0*/  LDC.64 R6, c[0x0][0x380] ;  /* 0x0000e000ff067b82 */ /* 0x001e220000000a00 */
[----:B------:R-:W1:Y:S01]  /*0eb0*/  LDCU.64 UR4, c[0x0][0x3a0] ;  /* 0x00007400ff0477ac */ /* 0x000e620008000a00 */
[----:B------:R-:W-:Y:S01]  /*0ec0*/  IMAD.WIDE.U32 R4, R15, 0x4, RZ ;  /* 0x000000040f047825 */ /* 0x000fe200078e00ff */
[----:B------:R-:W-:Y:S03]  /*0ed0*/  BSSY.RECONVERGENT B2, `(.L_x_20) ;  /* 0x000003c000027945 */ /* 0x000fe60003800200 */
[----:B------:R-:W-:-:S03]  /*0ee0*/  IMAD.WIDE R2, R3, 0x4, R4 ;  /* 0x0000000403027825 */ /* 0x000fc600078e0204 */
[----:B-1----:R-:W-:-:S04]  /*0ef0*/  IADD3 R2, P2, PT, R2, UR4, RZ ;  /* 0x0000000402027c10 */ /* 0x002fc8000ff5e0ff */
[----:B------:R-:W-:Y:S01]  /*0f00*/  IADD3 R2, P3, PT, R2, 0x8, RZ ;  /* 0x0000000802027810 */ /* 0x000fe20007f7e0ff */
[----:B0-----:R-:W-:-:S03]  /*0f10*/  IMAD.WIDE R6, R0, 0x4, R6 ;  /* 0x0000000400067825 */ /* 0x001fc600078e0206 */
[----:B------:R-:W-:Y:S01]  /*0f20*/  IADD3.X R3, PT, PT, RZ, UR5, R3, P3, P2 ;  /* 0x00000005ff037c10 */ /* 0x000fe20009fe4403 */
[----:B------:R-:W-:Y:S01]  /*0f30*/  IMAD.IADD R0, R13, 0x1, -R12 ;  /* 0x000000010d007824 */ /* 0x000fe200078e0a0c */
[----:B------:R-:W-:-:S04]  /*0f40*/  IADD3 R4, P0, PT, R6, 0x8, RZ ;  /* 0x0000000806047810 */ /* 0x000fc80007f1e0ff */
[----:B------:R-:W-:Y:S01]  /*0f50*/  ISETP.GT.AND P1, PT, R0, 0xc, PT ;  /* 0x0000000c0000780c */ /* 0x000fe20003f24270 */
[----:B------:R-:W-:Y:S01]  /*0f60*/  IMAD.X R5, RZ, RZ, R7, P0 ;  /* 0x000000ffff057224 */ /* 0x000fe200000e0607 */
[----:B------:R-:W-:-:S11]  /*0f70*/  PLOP3.LUT P0, PT, PT, PT, PT, 0x80, 0x8 ;  /* 0x000000000008781c */ /* 0x000fd60003f0f070 */
[----:B------:R-:W-:Y:S05]  /*0f80*/  @!P1 BRA `(.L_x_21) ;  /* 0x0000000000c09947 */ /* 0x000fea0003800000 */
[----:B------:R-:W-:Y:S02]  /*0f90*/  PLOP3.LUT P0, PT, PT, PT, PT, 0x8, 0x80 ;  /* 0x000000000080781c */ /* 0x000fe40003f0e170 */
[----:B------:R-:W-:-:S11]  /*0fa0*/  IADD3 R7, PT, PT, R13, -0xc, RZ ;  /* 0xfffffff40d077810 */ /* 0x000fd60007ffe0ff */
.L_x_22:
[----:B---3--:R-:W-:-:S05]  /*0fb0*/  IMAD.WIDE R8, R12, 0x4, R4 ;  /* 0x000000040c087825 */ /* 0x008fca00078e0204 */
[----:B------:R-:W2:Y:S04]  /*0fc0*/  LDG.E R15, desc[UR6][R8.64+-0x8] ;  /* 0xfffff806080f7981 */ /* 0x000ea8000c1e1900 */
[----:B--2---:R0:W-:Y:S04]  /*0fd0*/  STG.E desc[UR6][R2.64+-0x8], R15 ;  /* 0xfffff80f02007986 */ /* 0x0041e8000c101906 */
[----:B------:R-:W2:Y:S04]  /*0fe0*/  LDG.E R17, desc[UR6][R8.64+-0x4] ;  /* 0xfffffc0608117981 */ /* 0x000ea8000c1e1900 */
[----:B--2---:R1:W-:Y:S04]  /*0ff0*/  STG.E desc[UR6][R2.64+-0x4], R17 ;  /* 0xfffffc1102007986 */ /* 0x0043e8000c101906 */
[----:B------:R-:W2:Y:S01]  /*1000*/  LDG.E R19, desc[UR6][R8.64] ;  /* 0x0000000608137981 */ /* 0x000ea2000c1e1900 */
[----:B------:R-:W-:-:S03]  /*1010*/  VIADD R11, R12, 0x4 ;  /* 0x000000040c0b7836 */ /* 0x000fc60000000000 */
[----:B--2---:R2:W-:Y:S04]  /*1020*/  STG.E desc[UR6][R2.64], R19 ;  /* 0x0000001302007986 */ /* 0x0045e8000c101906 */
[----:B------:R-:W3:Y:S01]  /*1030*/  LDG.E R21, desc[UR6][R8.64+0x4] ;  /* 0x0000040608157981 */ /* 0x000ee2000c1e1900 */
[----:B------:R-:W-:-:S03]  /*1040*/  IMAD.WIDE R10, R11, 0x4, R4 ;  /* 0x000000040b0a7825 */ /* 0x000fc600078e0204 */
[----:B---3--:R3:W-:Y:S04]  /*1050*/  STG.E desc[UR6][R2.64+0x4], R21 ;  /* 0x0000041502007986 */ /* 0x0087e8000c101906 */
[----:B------:R-:W4:Y:S04]  /*1060*/  LDG.E R23, desc[UR6][R10.64+-0x8] ;  /* 0xfffff8060a177981 */ /* 0x000f28000c1e1900 */
[----:B----4-:R4:W-:Y:S04]  /*1070*/  STG.E desc[UR6][R2.64+0x8], R23 ;  /* 0x0000081702007986 */ /* 0x0109e8000c101906 */
[----:B0-----:R-:W5:Y:S04]  /*1080*/  LDG.E R15, desc[UR6][R10.64+-0x4] ;  /* 0xfffffc060a0f7981 */ /* 0x001f68000c1e1900 */
[----:B-----5:R0:W-:Y:S04]  /*1090*/  STG.E desc[UR6][R2.64+0xc], R15 ;  /* 0x00000c0f02007986 */ /* 0x0201e8000c101906 */
[----:B-1----:R-:W5:Y:S01]  /*10a0*/  LDG.E R17, desc[UR6][R10.64] ;  /* 0x000000060a117981 */ /* 0x002f62000c1e1900 */
[----:B------:R-:W-:-:S03]  /*10b0*/  VIADD R9, R12, 0x8 ;  /* 0x000000080c097836 */ /* 0x000fc60000000000 */
[----:B-----5:R1:W-:Y:S04]  /*10c0*/  STG.E desc[UR6][R2.64+0x10], R17 ;  /* 0x0000101102007986 */ /* 0x0203e8000c101906 */
[----:B--2---:R-:W2:Y:S01]  /*10d0*/  LDG.E R19, desc[UR6][R10.64+0x4] ;  /* 0x000004060a137981 */ /* 0x004ea2000c1e1900 */
[----:B------:R-:W-:-:S03]  /*10e0*/  IMAD.WIDE R8, R9, 0x4, R4 ;  /* 0x0000000409087825 */ /* 0x000fc600078e0204 */
[----:B--2---:R2:W-:Y:S04]  /*10f0*/  STG.E desc[UR6][R2.64+0x14], R19 ;  /* 0x0000141302007986 */ /* 0x0045e8000c101906 */
[----:B---3--:R-:W3:Y:S04]  /*1100*/  LDG.E R21, desc[UR6][R8.64+-0x8] ;  /* 0xfffff80608157981 */ /* 0x008ee8000c1e1900 */
[----:B---3--:R3:W-:Y:S04]  /*1110*/  STG.E desc[UR6][R2.64+0x18], R21 ;  /* 0x0000181502007986 */ /* 0x0087e8000c101906 */
[----:B----4-:R-:W4:Y:S04]  /*1120*/  LDG.E R23, desc[UR6][R8.64+-0x4] ;  /* 0xfffffc0608177981 */ /* 0x010f28000c1e1900 */
[----:B----4-:R4:W-:Y:S04]  /*1130*/  STG.E desc[UR6][R2.64+0x1c], R23 ;  /* 0x00001c1702007986 */ /* 0x0109e8000c101906 */
[----:B0-----:R-:W5:Y:S01]  /*1140*/  LDG.E R15, desc[UR6][R8.64] ;  /* 0x00000006080f7981 */ /* 0x001f62000c1e1900 */
[----:B------:R-:W-:-:S03]  /*1150*/  VIADD R11, R12, 0xc ;  /* 0x0000000c0c0b7836 */ /* 0x000fc60000000000 */
[----:B-----5:R0:W-:Y:S04]  /*1160*/  STG.E desc[UR6][R2.64+0x20], R15 ;  /* 0x0000200f02007986 */ /* 0x0201e8000c101906 */
[----:B-1----:R-:W5:Y:S01]  /*1170*/  LDG.E R17, desc[UR6][R8.64+0x4] ;  /* 0x0000040608117981 */ /* 0x002f62000c1e1900 */
[----:B------:R-:W-:-:S03]  /*1180*/  IMAD.WIDE R10, R11, 0x4, R4 ;  /* 0x000000040b0a7825 */ /* 0x000fc600078e0204 */
[----:B-----5:R-:W-:Y:S04]  /*1190*/  STG.E desc[UR6][R2.64+0x24], R17 ;  /* 0x0000241102007986 */ /* 0x020fe8000c101906 */
[----:B--2---:R-:W2:Y:S04]  /*11a0*/  LDG.E R19, desc[UR6][R10.64+-0x8] ;  /* 0xfffff8060a137981 */ /* 0x004ea8000c1e1900 */
[----:B--2---:R-:W-:Y:S04]  /*11b0*/  STG.E desc[UR6][R2.64+0x28], R19 ;  /* 0x0000281302007986 */ /* 0x004fe8000c101906 */
[----:B---3--:R-:W2:Y:S04]  /*11c0*/  LDG.E R21, desc[UR6][R10.64+-0x4] ;  /* 0xfffffc060a157981 */ /* 0x008ea8000c1e1900 */
[----:B--2---:R-:W-:Y:S04]  /*11d0*/  STG.E desc[UR6][R2.64+0x2c], R21 ;  /* 0x00002c1502007986 */ /* 0x004fe8000c101906 */
[----:B----4-:R-:W2:Y:S01]  /*11e0*/  LDG.E R23, desc[UR6][R10.64] ;  /* 0x000000060a177981 */ /* 0x010ea2000c1e1900 */
[----:B------:R-:W-:-:S05]  /*11f0*/  VIADD R12, R12, 0x10 ;  /* 0x000000100c0c7836 */ /* 0x000fca0000000000 */
[----:B------:R-:W-:Y:S01]  /*1200*/  ISETP.GE.AND P1, PT, R12, R7, PT ;  /* 0x000000070c00720c */ /* 0x000fe20003f26270 */
[----:B--2---:R-:W-:Y:S04]  /*1210*/  STG.E desc[UR6][R2.64+0x30], R23 ;  /* 0x0000301702007986 */ /* 0x004fe8000c101906 */
[----:B0-----:R-:W2:Y:S01]  /*1220*/  LDG.E R15, desc[UR6][R10.64+0x4] ;  /* 0x000004060a0f7981 */ /* 0x001ea2000c1e1900 */
[----:B------:R-:W-:-:S05]  /*1230*/  IADD3 R0, P2, PT, R2, 0x40, RZ ;  /* 0x0000004002007810 */ /* 0x000fca0007f5e0ff */
[----:B------:R-:W-:Y:S01]  /*1240*/  IMAD.X R9, RZ, RZ, R3, P2 ;  /* 0x000000ffff097224 */ /* 0x000fe200010e0603 */
[----:B--2---:R0:W-:Y:S02]  /*1250*/  STG.E desc[UR6][R2.64+0x34], R15 ;  /* 0x0000340f02007986 */ /* 0x0041e4000c101906 */
[----:B0-----:R-:W-:Y:S01]  /*1260*/  MOV R2, R0 ;  /* 0x0000000000027202 */ /* 0x001fe20000000f00 */
[----:B------:R-:W-:Y:S01]  /*1270*/  IMAD.MOV.U32 R3, RZ, RZ, R9 ;  /* 0x000000ffff037224 */ /* 0x000fe200078e0009 */
[----:B------:R-:W-:Y:S06]  /*1280*/  @!P1 BRA `(.L_x_22) ;  /* 0xfffffffc00489947 */ /* 0x000fec000383ffff */
.L_x_21:
[----:B------:R-:W-:Y:S05]  /*1290*/  BSYNC.RECONVERGENT B2 ;  /* 0x0000000000027941 */ /* 0x000fea0003800200 */
.L_x_20:
[----:B------:R-:W-:Y:S01]  /*12a0*/  IMAD.IADD R0, R13, 0x1, -R12 ;  /* 0x000000010d007824 */ /* 0x000fe200078e0a0c */
[----:B------:R-:W-:Y:S04]  /*12b0*/  BSSY.RECONVERGENT B2, `(.L_x_23) ;  /* 0x000001c000027945 */ /* 0x000fe80003800200 */
[----:B------:R-:W-:-:S13]  /*12c0*/  ISETP.GT.AND P1, PT, R0, 0x4, PT ;  /* 0x000000040000780c */ /* 0x000fda0003f24270 */
[----:B------:R-:W-:Y:S05]  /*12d0*/  @!P1 BRA `(.L_x_24) ;  /* 0x0000000000649947 */ /* 0x000fea0003800000 */
[----:B------:R-:W-:-:S05]  /*12e0*/  IMAD.WIDE R6, R12, 0x4, R4 ;  /* 0x000000040c067825 */ /* 0x000fca00078e0204 */
[----:B------:R-:W2:Y:S04]  /*12f0*/  LDG.E R11, desc[UR6][R6.64+-0x8] ;  /* 0xfffff806060b7981 */ /* 0x000ea8000c1e1900 */
[----:B--2---:R0:W-:Y:S04]  /*1300*/  STG.E desc[UR6][R2.64+-0x8], R11 ;  /* 0xfffff80b02007986 */ /* 0x0041e8000c101906 */
[----:B------:R-:W2:Y:S04]  /*1310*/  LDG.E R15, desc[UR6][R6.64+-0x4] ;  /* 0xfffffc06060f7981 */ /* 0x000ea8000c1e1900 */
[----:B--2---:R1:W-:Y:S04]  /*1320*/  STG.E desc[UR6][R2.64+-0x4], R15 ;  /* 0xfffffc0f02007986 */ /* 0x0043e8000c101906 */
[----:B------:R-:W2:Y:S01]  /*1330*/  LDG.E R17, desc[UR6][R6.64] ;  /* 0x0000000606117981 */ /* 0x000ea2000c1e1900 */
[----:B---3--:R-:W-:-:S03]  /*1340*/  VIADD R9, R12, 0x4 ;  /* 0x000000040c097836 */ /* 0x008fc60000000000 */
[----:B--2---:R2:W-:Y:S04]  /*1350*/  STG.E desc[UR6][R2.64], R17 ;  /* 0x0000001102007986 */ /* 0x0045e8000c101906 */
[----:B------:R-:W3:Y:S01]  /*1360*/  LDG.E R19, desc[UR6][R6.64+0x4] ;  /* 0x0000040606137981 */ /* 0x000ee2000c1e1900 */
[----:B------:R-:W-:-:S03]  /*1370*/  IMAD.WIDE R8, R9, 0x4, R4 ;  /* 0x0000000409087825 */ /* 0x000fc600078e0204 */
[----:B---3--:R-:W-:Y:S04]  /*1380*/  STG.E desc[UR6][R2.64+0x4], R19 ;  /* 0x0000041302007986 */ /* 0x008fe8000c101906 */
[----:B------:R-:W3:Y:S04]  /*1390*/  LDG.E R21, desc[UR6][R8.64+-0x8] ;  /* 0xfffff80608157981 */ /* 0x000ee8000c1e1900 */
[----:B---3--:R-:W-:Y:S04]  /*13a0*/  STG.E desc[UR6][R2.64+0x8], R21 ;  /* 0x0000081502007986 */ /* 0x008fe8000c101906 */
[----:B0-----:R-:W3:Y:S04]  /*13b0*/  LDG.E R11, desc[UR6][R8.64+-0x4] ;  /* 0xfffffc06080b7981 */ /* 0x001ee8000c1e1900 */
[----:B---3--:R-:W-:Y:S04]  /*13c0*/  STG.E desc[UR6][R2.64+0xc], R11 ;  /* 0x00000c0b02007986 */ /* 0x008fe8000c101906 */
[----:B-1----:R-:W3:Y:S01]  /*13d0*/  LDG.E R15, desc[UR6][R8.64] ;  /* 0x00000006080f7981 */ /* 0x002ee2000c1e1900 */
[----:B------:R-:W-:-:S03]  /*13e0*/  IADD3 R0, P1, PT, R2, 0x20, RZ ;  /* 0x0000002002007810 */ /* 0x000fc60007f3e0ff */
[----:B---3--:R-:W-:Y:S04]  /*13f0*/  STG.E desc[UR6][R2.64+0x10], R15 ;  /* 0x0000100f02007986 */ /* 0x008fe8000c101906 */
[----:B--2---:R-:W2:Y:S01]  /*1400*/  LDG.E R17, desc[UR6][R8.64+0x4] ;  /* 0x0000040608117981 */ /* 0x004ea2000c1e1900 */
[----:B------:R-:W-:Y:S01]  /*1410*/  IMAD.X R7, RZ, RZ, R3, P1 ;  /* 0x000000ffff077224 */ /* 0x000fe200008e0603 */
[----:B------:R-:W-:Y:S01]  /*1420*/  PLOP3.LUT P0, PT, PT, PT, PT, 0x8, 0x80 ;  /* 0x000000000080781c */ /* 0x000fe20003f0e170 */
[----:B------:R-:W-:Y:S01]  /*1430*/  VIADD R12, R12, 0x8 ;  /* 0x000000080c0c7836 */ /* 0x000fe20000000000 */
[----:B--2---:R0:W-:Y:S02]  /*1440*/  STG.E desc[UR6][R2.64+0x14], R17 ;  /* 0x0000141102007986 */ /* 0x0041e4000c101906 */
[----:B0-----:R-:W-:Y:S01]  /*1450*/  MOV R2, R0 ;  /* 0x0000000000027202 */ /* 0x001fe20000000f00 */
[----:B------:R-:W-:-:S08]  /*1460*/  IMAD.MOV.U32 R3, RZ, RZ, R7 ;  /* 0x000000ffff037224 */ /* 0x000fd000078e0007 */
.L_x_24:
[----:B------:R-:W-:Y:S05]  /*1470*/  BSYNC.RECONVERGENT B2 ;  /* 0x0000000000027941 */ /* 0x000fea0003800200 */
.L_x_23:
[----:B------:R-:W-:-:S13]  /*1480*/  ISETP.LT.OR P0, PT, R12, R13, P0 ;  /* 0x0000000d0c00720c */ /* 0x000fda0000701670 */
[----:B------:R-:W-:Y:S05]  /*1490*/  @!P0 EXIT ;  /* 0x000000000000894d */ /* 0x000fea0003800000 */
[----:B------:R-:W-:-:S05]  /*14a0*/  IMAD.WIDE R4, R12, 0x4, R4 ;  /* 0x000000040c047825 */ /* 0x000fca00078e0204 */
[----:B------:R-:W2:Y:S04]  /*14b0*/  LDG.E R7, desc[UR6][R4.64+-0x8] ;  /* 0xfffff80604077981 */ /* 0x000ea8000c1e1900 */
[----:B--2---:R-:W-:Y:S04]  /*14c0*/  STG.E desc[UR6][R2.64+-0x8], R7 ;  /* 0xfffff80702007986 */ /* 0x004fe8000c101906 */
[----:B---3--:R-:W2:Y:S04]  /*14d0*/  LDG.E R9, desc[UR6][R4.64+-0x4] ;  /* 0xfffffc0604097981 */ /* 0x008ea8000c1e1900 */
[----:B--2---:R-:W-:Y:S04]  /*14e0*/  STG.E desc[UR6][R2.64+-0x4], R9 ;  /* 0xfffffc0902007986 */ /* 0x004fe8000c101906 */
[----:B------:R-:W2:Y:S04]  /*14f0*/  LDG.E R11, desc[UR6][R4.64] ;  /* 0x00000006040b7981 */ /* 0x000ea8000c1e1900 */
[----:B--2---:R-:W-:Y:S04]  /*1500*/  STG.E desc[UR6][R2.64], R11 ;  /* 0x0000000b02007986 */ /* 0x004fe8000c101906 */
[----:B------:R-:W2:Y:S04]  /*1510*/  LDG.E R13, desc[UR6][R4.64+0x4] ;  /* 0x00000406040d7981 */ /* 0x000ea8000c1e1900 */
[----:B--2---:R-:W-:Y:S01]  /*1520*/  STG.E desc[UR6][R2.64+0x4], R13 ;  /* 0x0000040d02007986 */ /* 0x004fe2000c101906 */
[----:B------:R-:W-:Y:S05]  /*1530*/  EXIT ;  /* 0x000000000000794d */ /* 0x000fea0003800000 */
.L_x_16:
[----:B------:R-:W-:-:S13]  /*1540*/  ISETP.GE.AND P0, PT, R17, R4, PT ;  /* 0x000000041100720c */ /* 0x000fda0003f06270 */
[----:B------:R-:W-:Y:S05]  /*1550*/  @P0 EXIT ;  /* 0x000000000000094d */ /* 0x000fea0003800000 */
[----:B------:R-:W-:Y:S01]  /*1560*/  IMAD.IADD R6, R5, 0x1, R0 ;  /* 0x0000000105067824 */ /* 0x000fe200078e0200 */
[CCC-:B------:R-:W-:Y:S01]  /*1570*/  IADD3 R5, PT, PT, R2.reuse, R3.reuse, R17.reuse ;  /* 0x0000000302057210 */ /* 0x1c0fe20007ffe011 */
[----:B------:R-:W-:Y:S01]  /*1580*/  IMAD.IADD R2, R2, 0x1, R17 ;  /* 0x0000000102027824 */ /* 0x000fe200078e0211 */
[----:B------:R-:W-:Y:S03]  /*1590*/  BSSY.RECONVERGENT B2, `(.L_x_25) ;  /* 0x000001c000027945 */ /* 0x000fe60003800200 */
[----:B------:R-:W-:Y:S01]  /*15a0*/  IMAD.IADD R5, R6, 0x1, -R5 ;  /* 0x0000000106057824 */ /* 0x000fe200078e0a05 */
[----:B------:R-:W-:-:S04]  /*15b0*/  IADD3 R2, PT, PT, R2, R3, -R6 ;  /* 0x0000000302027210 */ /* 0x000fc80007ffe806 */
[----:B------:R-:W-:Y:S02]  /*15c0*/  LOP3.LUT P1, R12, R5, 0x3, RZ, 0xc0, !PT ;  /* 0x00000003050c7812 */ /* 0x000fe4000782c0ff */
[----:B------:R-:W-:-:S11]  /*15d0*/  ISETP.GT.U32.AND P0, PT, R2, -0x4, PT ;  /* 0xfffffffc0200780c */ /* 0x000fd60003f04070 */
[----:B------:R-:W-:Y:S05]  /*15e0*/  @!P1 BRA `(.L_x_26) ;  /* 0x0000000000589947 */ /* 0x000fea0003800000 */
[----:B------:R-:W0:Y:S01]  /*15f0*/  LDCU.64 UR4, c[0x0][0x390] ;  /* 0x00007200ff0477ac */ /* 0x000e220008000a00 */
[----:B------:R-:W-:Y:S01]  /*1600*/  IMAD.WIDE R6, R3, 0x4, RZ ;  /* 0x0000000403067825 */ /* 0x000fe200078e02ff */
[----:B------:R-:W-:Y:S01]  /*1610*/  IADD3 R2, PT, PT, -R12, RZ, RZ ;  /* 0x000000ff0c027210 */ /* 0x000fe20007ffe1ff */
[----:B------:R-:W1:Y:S02]  /*1620*/  LDCU.64 UR8, c[0x0][0x3a0] ;  /* 0x00007400ff0877ac */ /* 0x000e640008000a00 */
[----:B------:R-:W-:-:S04]  /*1630*/  IMAD.WIDE R10, R0, 0x4, RZ ;  /* 0x00000004000a7825 */ /* 0x000fc800078e02ff */
[----:B---3--:R-:W-:-:S04]  /*1640*/  IMAD.WIDE.U32 R8, R15, 0x4, R6 ;  /* 0x000000040f087825 */ /* 0x008fc800078e0006 */
[----:B------:R-:W-:Y:S01]  /*1650*/  IMAD.IADD R15, R15, 0x1, R12 ;  /* 0x000000010f0f7824 */ /* 0x000fe200078e020c */
[----:B0-----:R-:W-:Y:S02]  /*1660*/  IADD3 R6, P2, P3, -R10, UR4, R6 ;  /* 0x000000040a067c10 */ /* 0x001fe4000fb5e106 */
[----:B-1----:R-:W-:Y:S02]  /*1670*/  IADD3 R10, P1, PT, R8, UR8, RZ ;  /* 0x00000008080a7c10 */ /* 0x002fe4000ff3e0ff */
[----:B------:R-:W-:Y:S02]  /*1680*/  IADD3.X R7, PT, PT, ~R11, UR5, R7, P2, P3 ;  /* 0x000000050b077c10 */ /* 0x000fe400097e6507 */
[----:B------:R-:W-:-:S09]  /*1690*/  IADD3.X R11, PT, PT, R9, UR9, RZ, P1, !PT ;  /* 0x00000009090b7c10 */ /* 0x000fd20008ffe4ff */
.L_x_27:
[----:B0-----:R-:W-:-:S05]  /*16a0*/  IMAD.WIDE R8, R17, 0x4, R6 ;  /* 0x0000000411087825 */ /* 0x001fca00078e0206 */
[----:B------:R0:W2:Y:S01]  /*16b0*/  LDG.E R5, desc[UR6][R8.64] ;  /* 0x0000000608057981 */ /* 0x0000a2000c1e1900 */
[----:B------:R-:W-:Y:S02]  /*16c0*/  VIADD R2, R2, 0x1 ;  /* 0x0000000102027836 */ /* 0x000fe40000000000 */
[----:B------:R-:W-:-:S03]  /*16d0*/  VIADD R17, R17, 0x1 ;  /* 0x0000000111117836 */ /* 0x000fc60000000000 */
[----:B------:R-:W-:Y:S01]  /*16e0*/  ISETP.NE.AND P1, PT, R2, RZ, PT ;  /* 0x000000ff0200720c */ /* 0x000fe20003f25270 */
[----:B0-----:R-:W-:Y:S01]  /*16f0*/  IMAD.MOV.U32 R8, RZ, RZ, R10 ;  /* 0x000000ffff087224 */ /* 0x001fe200078e000a */
[----:B------:R-:W-:Y:S01]  /*1700*/  IADD3 R10, P2, PT, R10, 0x4, RZ ;  /* 0x000000040a0a7810 */ /* 0x000fe20007f5e0ff */
[----:B------:R-:W-:-:S04]  /*1710*/  IMAD.MOV.U32 R9, RZ, RZ, R11 ;  /* 0x000000ffff097224 */ /* 0x000fc800078e000b */
[----:B------:R-:W-:Y:S01]  /*1720*/  IMAD.X R11, RZ, RZ, R11, P2 ;  /* 0x000000ffff0b7224 */ /* 0x000fe200010e060b */
[----:B--2---:R0:W-:Y:S05]  /*1730*/  STG.E desc[UR6][R8.64], R5 ;  /* 0x0000000508007986 */ /* 0x0041ea000c101906 */
[----:B------:R-:W-:Y:S05]  /*1740*/  @P1 BRA `(.L_x_27) ;  /* 0xfffffffc00d41947 */ /* 0x000fea000383ffff */
.L_x_26:
[----:B------:R-:W-:Y:S05]  /*1750*/  BSYNC.RECONVERGENT B2 ;  /* 0x0000000000027941 */ /* 0x000fea0003800200 */
.L_x_25:
[----:B------:R-:W-:Y:S05]  /*1760*/  @P0 EXIT ;  /* 0x000000000000094d */ /* 0x000fea0003800000 */
[----:B------:R-:W1:Y:S01]  /*1770*/  LDCU.64 UR4, c[0x0][0x390] ;  /* 0x00007200ff0477ac */ /* 0x000e620008000a00 */
[----:B------:R-:W-:Y:S01]  /*1780*/  IMAD.WIDE R6, R3, 0x4, RZ ;  /* 0x0000000403067825 */ /* 0x000fe200078e02ff */
[----:B------:R-:W-:Y:S01]  /*1790*/  BSSY.RECONVERGENT B2, `(.L_x_28) ;  /* 0x000003f000027945 */ /* 0x000fe20003800200 */
[----:B------:R-:W2:Y:S02]  /*17a0*/  LDCU.64 UR8, c[0x0][0x3a0] ;  /* 0x00007400ff0877ac */ /* 0x000ea40008000a00 */
[----:B0--3--:R-:W-:Y:S01]  /*17b0*/  IMAD.WIDE R8, R0, 0x4, RZ ;  /* 0x0000000400087825 */ /* 0x009fe200078e02ff */
[----:B------:R-:W-:-:S03]  /*17c0*/  IADD3 R0, PT, PT, R4, -R17, RZ ;  /* 0x8000001104007210 */ /* 0x000fc60007ffe0ff */
[----:B------:R-:W-:Y:S01]  /*17d0*/  IMAD.WIDE.U32 R2, R15, 0x4, R6 ;  /* 0x000000040f027825 */ /* 0x000fe200078e0006 */
[----:B-1----:R-:W-:-:S04]  /*17e0*/  IADD3 R6, P1, P2, -R8, UR4, R6 ;  /* 0x0000000408067c10 */ /* 0x002fc8000fa3e106 */
[----:B------:R-:W-:Y:S02]  /*17f0*/  IADD3.X R7, PT, PT, ~R9, UR5, R7, P1, P2 ;  /* 0x0000000509077c10 */ /* 0x000fe40008fe4507 */
[----:B------:R-:W-:Y:S02]  /*1800*/  ISETP.GT.AND P1, PT, R0, 0xc, PT ;  /* 0x0000000c0000780c */ /* 0x000fe40003f24270 */
[----:B--2---:R-:W-:Y:S02]  /*1810*/  IADD3 R2, P0, PT, R2, UR8, RZ ;  /* 0x0000000802027c10 */ /* 0x004fe4000ff1e0ff */
[----:B------:R-:W-:Y:S02]  /*1820*/  IADD3 R6, P2, PT, R6, 0x8, RZ ;  /* 0x0000000806067810 */ /* 0x000fe40007f5e0ff */
[----:B------:R-:W-:-:S03]  /*1830*/  IADD3 R2, P3, PT, R2, 0x8, RZ ;  /* 0x0000000802027810 */ /* 0x000fc60007f7e0ff */
[----:B------:R-:W-:Y:S01]  /*1840*/  IMAD.X R7, RZ, RZ, R7, P2 ;  /* 0x000000ffff077224 */ /* 0x000fe200010e0607 */
[----:B------:R-:W-:Y:S02]  /*1850*/  IADD3.X R3, PT, PT, RZ, UR9, R3, P3, P0 ;  /* 0x00000009ff037c10 */ /* 0x000fe40009fe0403 */
[----:B------:R-:W-:Y:S01]  /*1860*/  PLOP3.LUT P0, PT, PT, PT, PT, 0x80, 0x8 ;  /* 0x000000000008781c */ /* 0x000fe20003f0f070 */
[----:B------:R-:W-:-:S12]  /*1870*/  @!P1 BRA `(.L_x_29) ;  /* 0x0000000000c09947 */ /* 0x000fd80003800000 */
[----:B------:R-:W-:Y:S01]  /*1880*/  PLOP3.LUT P0, PT, PT, PT, PT, 0x8, 0x80 ;  /* 0x000000000080781c */ /* 0x000fe20003f0e170 */
[----:B------:R-:W-:-:S12]  /*1890*/  VIADD R0, R4, 0xfffffff4 ;  /* 0xfffffff404007836 */ /* 0x000fd80000000000 */
.L_x_30:
[----:B------:R-:W-:-:S05]  /*18a0*/  IMAD.WIDE R8, R17, 0x4, R6 ;  /* 0x0000000411087825 */ /* 0x000fca00078e0206 */
        /* <DEDUP_REMOVED lines=35> */
[----:B------:R-:W-:-:S04]  /*1ae0*/  IADD3 R17, PT, PT, R17, 0x10, RZ ;  /* 0x0000001011117810 */ /* 0x000fc80007ffe0ff */
[----:B------:R-:W-:Y:S02]  /*1af0*/  ISETP.GE.AND P1, PT, R17, R0, PT ;  /* 0x000000001100720c */ /* 0x000fe40003f26270 */
[----:B------:R-:W-:Y:S01]  /*1b00*/  IADD3 R8, P2, PT, R2, 0x40, RZ ;  /* 0x0000004002087810 */ /* 0x000fe20007f5e0ff */
[----:B--2---:R-:W-:Y:S04]  /*1b10*/  STG.E desc[UR6][R2.64+0x30], R21 ;  /* 0x0000301502007986 */ /* 0x004fe8000c101906 */
[----:B0-----:R-:W2:Y:S01]  /*1b20*/  LDG.E R5, desc[UR6][R10.64+0x4] ;  /* 0x000004060a057981 */ /* 0x001ea2000c1e1900 */
[----:B------:R-:W-:-:S03]  /*1b30*/  IMAD.X R9, RZ, RZ, R3, P2 ;  /* 0x000000ffff097224 */ /* 0x000fc600010e0603 */
[----:B--2---:R0:W-:Y:S02]  /*1b40*/  STG.E desc[UR6][R2.64+0x34], R5 ;  /* 0x0000340502007986 */ /* 0x0041e4000c101906 */
[----:B0-----:R-:W-:Y:S02]  /*1b50*/  IMAD.MOV.U32 R2, RZ, RZ, R8 ;  /* 0x000000ffff027224 */ /* 0x001fe400078e0008 */
[----:B------:R-:W-:Y:S01]  /*1b60*/  IMAD.MOV.U32 R3, RZ, RZ, R9 ;  /* 0x000000ffff037224 */ /* 0x000fe200078e0009 */
[----:B------:R-:W-:Y:S06]  /*1b70*/  @!P1 BRA `(.L_x_30) ;  /* 0xfffffffc00489947 */ /* 0x000fec000383ffff */
.L_x_29:
[----:B------:R-:W-:Y:S05]  /*1b80*/  BSYNC.RECONVERGENT B2 ;  /* 0x0000000000027941 */ /* 0x000fea0003800200 */
.L_x_28:
        /* <DEDUP_REMOVED lines=23> */
[----:B------:R-:W-:Y:S01]  /*1d00*/  IADD3.X R9, PT, PT, RZ, R3, RZ, P1, !PT ;  /* 0x00000003ff097210 */ /* 0x000fe20000ffe4ff */
[----:B------:R-:W-:Y:S01]  /*1d10*/  VIADD R17, R17, 0x8 ;  /* 0x0000000811117836 */ /* 0x000fe20000000000 */
[----:B------:R-:W-:Y:S01]  /*1d20*/  PLOP3.LUT P0, PT, PT, PT, PT, 0x8, 0x80 ;  /* 0x000000000080781c */ /* 0x000fe20003f0e170 */
[----:B--2---:R0:W-:Y:S02]  /*1d30*/  STG.E desc[UR6][R2.64+0x14], R15 ;  /* 0x0000140f02007986 */ /* 0x0041e4000c101906 */
[----:B0-----:R-:W-:-:S02]  /*1d40*/  IMAD.MOV.U32 R2, RZ, RZ, R0 ;  /* 0x000000ffff027224 */ /* 0x001fc400078e0000 */
[----:B------:R-:W-:-:S08]  /*1d50*/  IMAD.MOV.U32 R3, RZ, RZ, R9 ;  /* 0x000000ffff037224 */ /* 0x000fd000078e0009 */
.L_x_32:
[----:B------:R-:W-:Y:S05]  /*1d60*/  BSYNC.RECONVERGENT B2 ;  /* 0x0000000000027941 */ /* 0x000fea0003800200 */
.L_x_31:
[----:B------:R-:W-:-:S13]  /*1d70*/  ISETP.LT.OR P0, PT, R17, R4, P0 ;  /* 0x000000041100720c */ /* 0x000fda0000701670 */
[----:B------:R-:W-:Y:S05]  /*1d80*/  @!P0 EXIT ;  /* 0x000000000000894d */ /* 0x000fea0003800000 */
[----:B------:R-:W-:-:S05]  /*1d90*/  IMAD.WIDE R6, R17, 0x4, R6 ;  /* 0x0000000411067825 */ /* 0x000fca00078e0206 */
[----:B------:R-:W2:Y:S04]  /*1da0*/  LDG.E R5, desc[UR6][R6.64+-0x8] ;  /* 0xfffff80606057981 */ /* 0x000ea8000c1e1900 */
[----:B--2---:R-:W-:Y:S04]  /*1db0*/  STG.E desc[UR6][R2.64+-0x8], R5 ;  /* 0xfffff80502007986 */ /* 0x004fe8000c101906 */
[----:B------:R-:W2:Y:S04]  /*1dc0*/  LDG.E R9, desc[UR6][R6.64+-0x4] ;  /* 0xfffffc0606097981 */ /* 0x000ea8000c1e1900 */
[----:B--2---:R-:W-:Y:S04]  /*1dd0*/  STG.E desc[UR6][R2.64+-0x4], R9 ;  /* 0xfffffc0902007986 */ /* 0x004fe8000c101906 */
[----:B------:R-:W2:Y:S04]  /*1de0*/  LDG.E R11, desc[UR6][R6.64] ;  /* 0x00000006060b7981 */ /* 0x000ea8000c1e1900 */
[----:B--2---:R-:W-:Y:S04]  /*1df0*/  STG.E desc[UR6][R2.64], R11 ;  /* 0x0000000b02007986 */ /* 0x004fe8000c101906 */
[----:B------:R-:W2:Y:S04]  /*1e00*/  LDG.E R13, desc[UR6][R6.64+0x4] ;  /* 0x00000406060d7981 */ /* 0x000ea8000c1e1900 */
[----:B--2---:R-:W-:Y:S01]  /*1e10*/  STG.E desc[UR6][R2.64+0x4], R13 ;  /* 0x0000040d02007986 */ /* 0x004fe2000c101906 */
[----:B------:R-:W-:Y:S05]  /*1e20*/  EXIT ;  /* 0x000000000000794d */ /* 0x000fea0003800000 */
        .weak           $__internal_0_$__cuda_sm20_div_rn_f64_full
        .type           $__internal_0_$__cuda_sm20_div_rn_f64_full,@function
        .size           $__internal_0_$__cuda_sm20_div_rn_f64_full,(.L_x_39 - $__internal_0_$__cuda_sm20_div_rn_f64_full)
$__internal_0_$__cuda_sm20_div_rn_f64_full:
[C---:B------:R-:W-:Y:S01]  /*1e30*/  FSETP.GEU.AND P0, PT, |R5|.reuse, 1.469367938527859385e-39, PT ;  /* 0x001000000500780b */ /* 0x040fe20003f0e200 */
[----:B------:R-:W-:Y:S01]  /*1e40*/  IMAD.MOV.U32 R8, RZ, RZ, 0x1 ;  /* 0x00000001ff087424 */ /* 0x000fe200078e00ff */
[C---:B------:R-:W-:Y:S02]  /*1e50*/  LOP3.LUT R2, R5.reuse, 0x800fffff, RZ, 0xc0, !PT ;  /* 0x800fffff05027812 */ /* 0x040fe400078ec0ff */
[----:B------:R-:W-:Y:S02]  /*1e60*/  LOP3.LUT R15, R5, 0x7ff00000, RZ, 0xc0, !PT ;  /* 0x7ff00000050f7812 */ /* 0x000fe400078ec0ff */
[----:B------:R-:W-:Y:S01]  /*1e70*/  LOP3.LUT R3, R2, 0x3ff00000, RZ, 0xfc, !PT ;  /* 0x3ff0000002037812 */ /* 0x000fe200078efcff */
[----:B------:R-:W-:Y:S01]  /*1e80*/  IMAD.MOV.U32 R2, RZ, RZ, R4 ;  /* 0x000000ffff027224 */ /* 0x000fe200078e0004 */
[----:B------:R-:W-:Y:S02]  /*1e90*/  LOP3.LUT R14, R7, 0x7ff00000, RZ, 0xc0, !PT ;  /* 0x7ff00000070e7812 */ /* 0x000fe400078ec0ff */
[----:B------:R-:W-:-:S02]  /*1ea0*/  MOV R11, 0x1ca00000 ;  /* 0x1ca00000000b7802 */ /* 0x000fc40000000f00 */
[----:B------:R-:W-:Y:S01]  /*1eb0*/  ISETP.GE.U32.AND P1, PT, R14, R15, PT ;  /* 0x0000000f0e00720c */ /* 0x000fe20003f26070 */
[----:B------:R-:W-:Y:S01]  /*1ec0*/  @!P0 DMUL R2, R4, 8.98846567431157953865e+307 ;  /* 0x7fe0000004028828 */ /* 0x000fe20000000000 */
[----:B------:R-:W-:-:S05]  /*1ed0*/  IMAD.MOV.U32 R21, RZ, RZ, R14 ;  /* 0x000000ffff157224 */ /* 0x000fca00078e000e */
[----:B------:R-:W0:Y:S02]  /*1ee0*/  MUFU.RCP64H R9, R3 ;  /* 0x0000000300097308 */ /* 0x000e240000001800 */
[----:B0-----:R-:W-:-:S08]  /*1ef0*/  DFMA R12, R8, -R2, 1 ;  /* 0x3ff00000080c742b */ /* 0x001fd00000000802 */
[----:B------:R-:W-:-:S08]  /*1f00*/  DFMA R12, R12, R12, R12 ;  /* 0x0000000c0c0c722b */ /* 0x000fd0000000000c */
[----:B------:R-:W-:Y:S01]  /*1f10*/  DFMA R12, R8, R12, R8 ;  /* 0x0000000c080c722b */ /* 0x000fe20000000008 */
[----:B------:R-:W-:Y:S01]  /*1f20*/  SEL R9, R11, 0x63400000, !P1 ;  /* 0x634000000b097807 */ /* 0x000fe20004800000 */
[----:B------:R-:W-:Y:S01]  /*1f30*/  IMAD.MOV.U32 R8, RZ, RZ, R6 ;  /* 0x000000ffff087224 */ /* 0x000fe200078e0006 */
[----:B------:R-:W-:Y:S02]  /*1f40*/  FSETP.GEU.AND P1, PT, |R7|, 1.469367938527859385e-39, PT ;  /* 0x001000000700780b */ /* 0x000fe40003f2e200 */
[----:B------:R-:W-:-:S03]  /*1f50*/  LOP3.LUT R9, R9, 0x800fffff, R7, 0xf8, !PT ;  /* 0x800fffff09097812 */ /* 0x000fc600078ef807 */
[----:B------:R-:W-:-:S08]  /*1f60*/  DFMA R16, R12, -R2, 1 ;  /* 0x3ff000000c10742b */ /* 0x000fd00000000802 */
[----:B------:R-:W-:Y:S01]  /*1f70*/  DFMA R12, R12, R16, R12 ;  /* 0x000000100c0c722b */ /* 0x000fe2000000000c */
[----:B------:R-:W-:Y:S10]  /*1f80*/  @P1 BRA `(.L_x_33) ;  /* 0x0000000000201947 */ /* 0x000ff40003800000 */
[----:B------:R-:W-:Y:S01]  /*1f90*/  LOP3.LUT R17, R5, 0x7ff00000, RZ, 0xc0, !PT ;  /* 0x7ff0000005117812 */ /* 0x000fe200078ec0ff */
[----:B------:R-:W-:-:S03]  /*1fa0*/  IMAD.MOV.U32 R16, RZ, RZ, RZ ;  /* 0x000000ffff107224 */ /* 0x000fc600078e00ff */
[----:B------:R-:W-:-:S04]  /*1fb0*/  ISETP.GE.U32.AND P1, PT, R14, R17, PT ;  /* 0x000000110e00720c */ /* 0x000fc80003f26070 */
[----:B------:R-:W-:-:S04]  /*1fc0*/  SEL R17, R11, 0x63400000, !P1 ;  /* 0x634000000b117807 */ /* 0x000fc80004800000 */
[----:B------:R-:W-:-:S04]  /*1fd0*/  LOP3.LUT R17, R17, 0x80000000, R7, 0xf8, !PT ;  /* 0x8000000011117812 */ /* 0x000fc800078ef807 */
[----:B------:R-:W-:-:S06]  /*1fe0*/  LOP3.LUT R17, R17, 0x100000, RZ, 0xfc, !PT ;  /* 0x0010000011117812 */ /* 0x000fcc00078efcff */
[----:B------:R-:W-:-:S10]  /*1ff0*/  DFMA R8, R8, 2, -R16 ;  /* 0x400000000808782b */ /* 0x000fd40000000810 */
[----:B------:R-:W-:-:S07]  /*2000*/  LOP3.LUT R21, R9, 0x7ff00000, RZ, 0xc0, !PT ;  /* 0x7ff0000009157812 */ /* 0x000fce00078ec0ff */
.L_x_33:
[----:B------:R-:W-:Y:S01]  /*2010*/  IMAD.MOV.U32 R20, RZ, RZ, R15 ;  /* 0x000000ffff147224 */ /* 0x000fe200078e000f */
[----:B------:R-:W-:Y:S01]  /*2020*/  @!P0 LOP3.LUT R20, R3, 0x7ff00000, RZ, 0xc0, !PT ;  /* 0x7ff0000003148812 */ /* 0x000fe200078ec0ff */
[----:B------:R-:W-:Y:S01]  /*2030*/  VIADD R15, R21, 0xffffffff ;  /* 0xffffffff150f7836 */ /* 0x000fe20000000000 */
[----:B------:R-:W-:Y:S02]  /*2040*/  DMUL R16, R12, R8 ;  /* 0x000000080c107228 */ /* 0x000fe40000000000 */
[----:B------:R-:W-:Y:S02]  /*2050*/  IADD3 R22, PT, PT, R20, -0x1, RZ ;  /* 0xffffffff14167810 */ /* 0x000fe40007ffe0ff */
[----:B------:R-:W-:-:S04]  /*2060*/  ISETP.GT.U32.AND P0, PT, R15, 0x7feffffe, PT ;  /* 0x7feffffe0f00780c */ /* 0x000fc80003f04070 */
[----:B------:R-:W-:Y:S01]  /*2070*/  ISETP.GT.U32.OR P0, PT, R22, 0x7feffffe, P0 ;  /* 0x7feffffe1600780c */ /* 0x000fe20000704470 */
[----:B------:R-:W-:-:S08]  /*2080*/  DFMA R18, R16, -R2, R8 ;  /* 0x800000021012722b */ /* 0x000fd00000000008 */
[----:B------:R-:W-:-:S04]  /*2090*/  DFMA R12, R12, R18, R16 ;  /* 0x000000120c0c722b */ /* 0x000fc80000000010 */
[----:B------:R-:W-:Y:S07]  /*20a0*/  @P0 BRA `(.L_x_34) ;  /* 0x00000000006c0947 */ /* 0x000fee0003800000 */
[----:B------:R-:W-:-:S04]  /*20b0*/  LOP3.LUT R7, R5, 0x7ff00000, RZ, 0xc0, !PT ;  /* 0x7ff0000005077812 */ /* 0x000fc800078ec0ff */
[CC--:B------:R-:W-:Y:S02]  /*20c0*/  VIADDMNMX R6, R14.reuse, -R7.reuse, 0xb9600000, !PT ;  /* 0xb96000000e067446 */ /* 0x0c0fe40007800907 */
[----:B------:R-:W-:Y:S02]  /*20d0*/  ISETP.GE.U32.AND P0, PT, R14, R7, PT ;  /* 0x000000070e00720c */ /* 0x000fe40003f06070 */
[----:B------:R-:W-:Y:S02]  /*20e0*/  VIMNMX R6, PT, PT, R6, 0x46a00000, PT ;  /* 0x46a0000006067848 */ /* 0x000fe40003fe0100 */
[----:B------:R-:W-:-:S05]  /*20f0*/  SEL R11, R11, 0x63400000, !P0 ;  /* 0x634000000b0b7807 */ /* 0x000fca0004000000 */
[----:B------:R-:W-:Y:S02]  /*2100*/  IMAD.IADD R11, R6, 0x1, -R11 ;  /* 0x00000001060b7824 */ /* 0x000fe400078e0a0b */
[----:B------:R-:W-:Y:S02]  /*2110*/  IMAD.MOV.U32 R6, RZ, RZ, RZ ;  /* 0x000000ffff067224 */ /* 0x000fe400078e00ff */
[----:B------:R-:W-:-:S06]  /*2120*/  VIADD R7, R11, 0x7fe00000 ;  /* 0x7fe000000b077836 */ /* 0x000fcc0000000000 */
[----:B------:R-:W-:-:S10]  /*2130*/  DMUL R14, R12, R6 ;  /* 0x000000060c0e7228 */ /* 0x000fd40000000000 */
[----:B------:R-:W-:-:S13]  /*2140*/  FSETP.GTU.AND P0, PT, |R15|, 1.469367938527859385e-39, PT ;  /* 0x001000000f00780b */ /* 0x000fda0003f0c200 */
[----:B------:R-:W-:Y:S05]  /*2150*/  @P0 BRA `(.L_x_35) ;  /* 0x0000000000940947 */ /* 0x000fea0003800000 */
[----:B------:R-:W-:Y:S01]  /*2160*/  DFMA R2, R12, -R2, R8 ;  /* 0x800000020c02722b */ /* 0x000fe20000000008 */
[----:B------:R-:W-:-:S09]  /*2170*/  IMAD.MOV.U32 R6, RZ, RZ, RZ ;  /* 0x000000ffff067224 */ /* 0x000fd200078e00ff */
[C---:B------:R-:W-:Y:S02]  /*2180*/  FSETP.NEU.AND P0, PT, R3.reuse, RZ, PT ;  /* 0x000000ff0300720b */ /* 0x040fe40003f0d000 */
[----:B------:R-:W-:-:S04]  /*2190*/  LOP3.LUT R5, R3, 0x80000000, R5, 0x48, !PT ;  /* 0x8000000003057812 */ /* 0x000fc800078e4805 */
[----:B------:R-:W-:-:S07]  /*21a0*/  LOP3.LUT R7, R5, R7, RZ, 0xfc, !PT ;  /* 0x0000000705077212 */ /* 0x000fce00078efcff */
[----:B------:R-:W-:Y:S05]  /*21b0*/  @!P0 BRA `(.L_x_35) ;  /* 0x00000000007c8947 */ /* 0x000fea0003800000 */
[----:B------:R-:W-:Y:S01]  /*21c0*/  IMAD.MOV R3, RZ, RZ, -R11 ;  /* 0x000000ffff037224 */ /* 0x000fe200078e0a0b */
[----:B------:R-:W-:Y:S01]  /*21d0*/  MOV R2, RZ ;  /* 0x000000ff00027202 */ /* 0x000fe20000000f00 */
[----:B------:R-:W-:Y:S01]  /*21e0*/  DMUL.RP R6, R12, R6 ;  /* 0x000000060c067228 */ /* 0x000fe20000008000 */
[----:B------:R-:W-:-:S04]  /*21f0*/  IADD3 R11, PT, PT, -R11, -0x43300000, RZ ;  /* 0xbcd000000b0b7810 */ /* 0x000fc80007ffe1ff */
[----:B------:R-:W-:-:S05]  /*2200*/  DFMA R2, R14, -R2, R12 ;  /* 0x800000020e02722b */ /* 0x000fca000000000c */
[----:B------:R-:W-:-:S05]  /*2210*/  LOP3.LUT R5, R7, R5, RZ, 0x3c, !PT ;  /* 0x0000000507057212 */ /* 0x000fca00078e3cff */
[----:B------:R-:W-:-:S04]  /*2220*/  FSETP.NEU.AND P0, PT, |R3|, R11, PT ;  /* 0x0000000b0300720b */ /* 0x000fc80003f0d200 */
[----:B------:R-:W-:Y:S02]  /*2230*/  FSEL R14, R6, R14, !P0 ;  /* 0x0000000e060e7208 */ /* 0x000fe40004000000 */
[----:B------:R-:W-:Y:S01]  /*2240*/  FSEL R15, R5, R15, !P0 ;  /* 0x0000000f050f7208 */ /* 0x000fe20004000000 */
[----:B------:R-:W-:Y:S06]  /*2250*/  BRA `(.L_x_35) ;  /* 0x0000000000547947 */ /* 0x000fec0003800000 */
.L_x_34:
[----:B------:R-:W-:-:S14]  /*2260*/  DSETP.NAN.AND P0, PT, R6, R6, PT ;  /* 0x000000060600722a */ /* 0x000fdc0003f08000 */
[----:B------:R-:W-:Y:S05]  /*2270*/  @P0 BRA `(.L_x_36) ;  /* 0x0000000000440947 */ /* 0x000fea0003800000 */
[----:B------:R-:W-:-:S14]  /*2280*/  DSETP.NAN.AND P0, PT, R4, R4, PT ;  /* 0x000000040400722a */ /* 0x000fdc0003f08000 */
[----:B------:R-:W-:Y:S05]  /*2290*/  @P0 BRA `(.L_x_37) ;  /* 0x0000000000300947 */ /* 0x000fea0003800000 */
[----:B------:R-:W-:Y:S01]  /*22a0*/  ISETP.NE.AND P0, PT, R21, R20, PT ;  /* 0x000000141500720c */ /* 0x000fe20003f05270 */
[----:B------:R-:W-:Y:S02]  /*22b0*/  IMAD.MOV.U32 R14, RZ, RZ, 0x0 ;  /* 0x00000000ff0e7424 */ /* 0x000fe400078e00ff */
[----:B------:R-:W-:-:S10]  /*22c0*/  IMAD.MOV.U32 R15, RZ, RZ, -0x80000 ;  /* 0xfff80000ff0f7424 */ /* 0x000fd400078e00ff */
[----:B------:R-:W-:Y:S05]  /*22d0*/  @!P0 BRA `(.L_x_35) ;  /* 0x0000000000348947 */ /* 0x000fea0003800000 */
[----:B------:R-:W-:Y:S02]  /*22e0*/  ISETP.NE.AND P0, PT, R21, 0x7ff00000, PT ;  /* 0x7ff000001500780c */ /* 0x000fe40003f05270 */
[----:B------:R-:W-:Y:S02]  /*22f0*/  LOP3.LUT R15, R7, 0x80000000, R5, 0x48, !PT ;  /* 0x80000000070f7812 */ /* 0x000fe400078e4805 */
[----:B------:R-:W-:-:S13]  /*2300*/  ISETP.EQ.OR P0, PT, R20, RZ, !P0 ;  /* 0x000000ff1400720c */ /* 0x000fda0004702670 */
[----:B------:R-:W-:Y:S01]  /*2310*/  @P0 LOP3.LUT R2, R15, 0x7ff00000, RZ, 0xfc, !PT ;  /* 0x7ff000000f020812 */ /* 0x000fe200078efcff */
[----:B------:R-:W-:Y:S02]  /*2320*/  @!P0 IMAD.MOV.U32 R14, RZ, RZ, RZ ;  /* 0x000000ffff0e8224 */ /* 0x000fe400078e00ff */
[----:B------:R-:W-:Y:S02]  /*2330*/  @P0 IMAD.MOV.U32 R14, RZ, RZ, RZ ;  /* 0x000000ffff0e0224 */ /* 0x000fe400078e00ff */
[----:B------:R-:W-:Y:S01]  /*2340*/  @P0 IMAD.MOV.U32 R15, RZ, RZ, R2 ;  /* 0x000000ffff0f0224 */ /* 0x000fe200078e0002 */
[----:B------:R-:W-:Y:S06]  /*2350*/  BRA `(.L_x_35) ;  /* 0x0000000000147947 */ /* 0x000fec0003800000 */
.L_x_37:
[----:B------:R-:W-:Y:S02]  /*2360*/  LOP3.LUT R15, R5, 0x80000, RZ, 0xfc, !PT ;  /* 0x00080000050f7812 */ /* 0x000fe400078efcff */
[----:B------:R-:W-:Y:S01]  /*2370*/  MOV R14, R4 ;  /* 0x00000004000e7202 */ /* 0x000fe20000000f00 */
[----:B------:R-:W-:Y:S06]  /*2380*/  BRA `(.L_x_35) ;  /* 0x0000000000087947 */ /* 0x000fec0003800000 */
.L_x_36:
[----:B------:R-:W-:Y:S01]  /*2390*/  LOP3.LUT R15, R7, 0x80000, RZ, 0xfc, !PT ;  /* 0x00080000070f7812 */ /* 0x000fe200078efcff */
[----:B------:R-:W-:-:S07]  /*23a0*/  IMAD.MOV.U32 R14, RZ, RZ, R6 ;  /* 0x000000ffff0e7224 */ /* 0x000fce00078e0006 */
.L_x_35:
[----:B------:R-:W-:Y:S02]  /*23b0*/  IMAD.MOV.U32 R11, RZ, RZ, 0x0 ;  /* 0x00000000ff0b7424 */ /* 0x000fe400078e00ff */
[----:B------:R-:W-:Y:S02]  /*23c0*/  IMAD.MOV.U32 R2, RZ, RZ, R14 ;  /* 0x000000ffff027224 */ /* 0x000fe400078e000e */
[----:B------:R-:W-:Y:S01]  /*23d0*/  IMAD.MOV.U32 R3, RZ, RZ, R15 ;  /* 0x000000ffff037224 */ /* 0x000fe200078e000f */
[----:B------:R-:W-:Y:S06]  /*23e0*/  RET.REL.NODEC R10 `(_Z18basic_merge_kernelPiiS_iS_) ;  /* 0xffffffdc0a047950 */ /* 0x000fec0003c3ffff */
.L_x_38:
[----:B------:R-:W-:-:S00]  /*23f0*/  BRA `(.L_x_38) ;  /* 0xfffffffc00fc7947 */ /* 0x000fc0000383ffff */
[----:B------:R-:W-:-:S00]  /*2400*/  NOP ;  /* 0x0000000000007918 */ /* 0x000fc00000000000 */
[----:B------:R-:W-:-:S00]  /*2410*/  NOP ;  /* 0x0000000000007918 */ /* 0x000fc00000000000 */
[----:B------:R-:W-:-:S00]  /*2420*/  NOP ;  /* 0x0000000000007918 */ /* 0x000fc00000000000 */
[----:B------:R-:W-:-:S00]  /*2430*/  NOP ;  /* 0x0000000000007918 */ /* 0x000fc00000000000 */
[----:B------:R-:W-:-:S00]  /*2440*/  NOP ;  /* 0x0000000000007918 */ /* 0x000fc00000000000 */
[----:B------:R-:W-:-:S00]  /*2450*/  NOP ;  /* 0x0000000000007918 */ /* 0x000fc00000000000 */
[----:B------:R-:W-:-:S00]  /*2460*/  NOP ;  /* 0x0000000000007918 */ /* 0x000fc00000000000 */
[----:B------:R-:W-:-:S00]  /*2470*/  NOP ;  /* 0x0000000000007918 */ /* 0x000fc00000000000 */
.L_x_39:


//--------------------- .nv.shared.reserved.0     --------------------------
	.section	.nv.shared.reserved.0,"aw",@nobits
	.weak		__nv_reservedSMEM_offset_0_alias
	.size		__nv_reservedSMEM_offset_0_alias, 0, 64
	.other		__nv_reservedSMEM_offset_0_alias,@"STO_CUDA_RESERVED_SHARED STV_DEFAULT"
__nv_reservedSMEM_offset_0_alias:
	.zero		0
	.zero		64


//--------------------- .nv.constant0._Z18basic_merge_kernelPiiS_iS_ --------------------------
	.section	.nv.constant0._Z18basic_merge_kernelPiiS_iS_,"a",@progbits
	.sectionflags	@""
	.align	4
.nv.constant0._Z18basic_merge_kernelPiiS_iS_:
	.zero		936


//--------------------- SYMBOLS --------------------------

	.type		.nv.reservedSmem.offset0,@object
	.size		.nv.reservedSmem.offset0,0x4
